//
// Generated by NVIDIA NVVM Compiler
//
// Compiler Build ID: CL-36424714
// Cuda compilation tools, release 13.0, V13.0.88
// Based on NVVM 20.0.0
//

.version 9.0
.target sm_100
.address_size 64

	// .globl	_Z15bias_add_kernelPfS_ii
// _ZZ37softmax_cross_entropy_backward_kernelPfPiS_S_iiE9max_logit has been demoted
// _ZZ37softmax_cross_entropy_backward_kernelPfPiS_S_iiE7sum_exp has been demoted
.extern .shared .align 16 .b8 shared[];

.visible .entry _Z15bias_add_kernelPfS_ii(
	.param .u64 .ptr .align 1 _Z15bias_add_kernelPfS_ii_param_0,
	.param .u64 .ptr .align 1 _Z15bias_add_kernelPfS_ii_param_1,
	.param .u32 _Z15bias_add_kernelPfS_ii_param_2,
	.param .u32 _Z15bias_add_kernelPfS_ii_param_3
)
{
	.reg .pred 	%p<2>;
	.reg .b32 	%r<9>;
	.reg .b32 	%f<4>;
	.reg .b64 	%rd<9>;

	ld.param.u64 	%rd1, [_Z15bias_add_kernelPfS_ii_param_0];
	ld.param.u64 	%rd2, [_Z15bias_add_kernelPfS_ii_param_1];
	ld.param.u32 	%r3, [_Z15bias_add_kernelPfS_ii_param_2];
	ld.param.u32 	%r2, [_Z15bias_add_kernelPfS_ii_param_3];
	mov.u32 	%r4, %ctaid.x;
	mov.u32 	%r5, %ntid.x;
	mov.u32 	%r6, %tid.x;
	mad.lo.s32 	%r1, %r4, %r5, %r6;
	mul.lo.s32 	%r7, %r2, %r3;
	setp.ge.s32 	%p1, %r1, %r7;
	@%p1 bra 	$L__BB0_2;
	cvta.to.global.u64 	%rd3, %rd2;
	cvta.to.global.u64 	%rd4, %rd1;
	rem.s32 	%r8, %r1, %r2;
	mul.wide.s32 	%rd5, %r8, 4;
	add.s64 	%rd6, %rd3, %rd5;
	ld.global.f32 	%f1, [%rd6];
	mul.wide.s32 	%rd7, %r1, 4;
	add.s64 	%rd8, %rd4, %rd7;
	ld.global.f32 	%f2, [%rd8];
	add.f32 	%f3, %f1, %f2;
	st.global.f32 	[%rd8], %f3;
$L__BB0_2:
	ret;

}
	// .globl	_Z11relu_kernelPfi
.visible .entry _Z11relu_kernelPfi(
	.param .u64 .ptr .align 1 _Z11relu_kernelPfi_param_0,
	.param .u32 _Z11relu_kernelPfi_param_1
)
{
	.reg .pred 	%p<2>;
	.reg .b32 	%r<6>;
	.reg .b32 	%f<3>;
	.reg .b64 	%rd<5>;

	ld.param.u64 	%rd1, [_Z11relu_kernelPfi_param_0];
	ld.param.u32 	%r2, [_Z11relu_kernelPfi_param_1];
	mov.u32 	%r3, %ctaid.x;
	mov.u32 	%r4, %ntid.x;
	mov.u32 	%r5, %tid.x;
	mad.lo.s32 	%r1, %r3, %r4, %r5;
	setp.ge.s32 	%p1, %r1, %r2;
	@%p1 bra 	$L__BB1_2;
	cvta.to.global.u64 	%rd2, %rd1;
	mul.wide.s32 	%rd3, %r1, 4;
	add.s64 	%rd4, %rd2, %rd3;
	ld.global.f32 	%f1, [%rd4];
	max.f32 	%f2, %f1, 0f00000000;
	st.global.f32 	[%rd4], %f2;
$L__BB1_2:
	ret;

}
	// .globl	_Z20relu_backward_kernelPfS_i
.visible .entry _Z20relu_backward_kernelPfS_i(
	.param .u64 .ptr .align 1 _Z20relu_backward_kernelPfS_i_param_0,
	.param .u64 .ptr .align 1 _Z20relu_backward_kernelPfS_i_param_1,
	.param .u32 _Z20relu_backward_kernelPfS_i_param_2
)
{
	.reg .pred 	%p<3>;
	.reg .b32 	%r<6>;
	.reg .b32 	%f<5>;
	.reg .b64 	%rd<8>;

	ld.param.u64 	%rd1, [_Z20relu_backward_kernelPfS_i_param_0];
	ld.param.u64 	%rd2, [_Z20relu_backward_kernelPfS_i_param_1];
	ld.param.u32 	%r2, [_Z20relu_backward_kernelPfS_i_param_2];
	mov.u32 	%r3, %ctaid.x;
	mov.u32 	%r4, %ntid.x;
	mov.u32 	%r5, %tid.x;
	mad.lo.s32 	%r1, %r3, %r4, %r5;
	setp.ge.s32 	%p1, %r1, %r2;
	@%p1 bra 	$L__BB2_2;
	cvta.to.global.u64 	%rd3, %rd2;
	cvta.to.global.u64 	%rd4, %rd1;
	mul.wide.s32 	%rd5, %r1, 4;
	add.s64 	%rd6, %rd3, %rd5;
	ld.global.f32 	%f1, [%rd6];
	setp.gt.f32 	%p2, %f1, 0f00000000;
	selp.f32 	%f2, 0f3F800000, 0f00000000, %p2;
	add.s64 	%rd7, %rd4, %rd5;
	ld.global.f32 	%f3, [%rd7];
	mul.f32 	%f4, %f3, %f2;
	st.global.f32 	[%rd7], %f4;
$L__BB2_2:
	ret;

}
	// .globl	_Z20bias_backward_kernelPfS_ii
.visible .entry _Z20bias_backward_kernelPfS_ii(
	.param .u64 .ptr .align 1 _Z20bias_backward_kernelPfS_ii_param_0,
	.param .u64 .ptr .align 1 _Z20bias_backward_kernelPfS_ii_param_1,
	.param .u32 _Z20bias_backward_kernelPfS_ii_param_2,
	.param .u32 _Z20bias_backward_kernelPfS_ii_param_3
)
{
	.reg .pred 	%p<2>;
	.reg .b32 	%r<9>;
	.reg .b32 	%f<3>;
	.reg .b64 	%rd<9>;

	ld.param.u64 	%rd1, [_Z20bias_backward_kernelPfS_ii_param_0];
	ld.param.u64 	%rd2, [_Z20bias_backward_kernelPfS_ii_param_1];
	ld.param.u32 	%r3, [_Z20bias_backward_kernelPfS_ii_param_2];
	ld.param.u32 	%r2, [_Z20bias_backward_kernelPfS_ii_param_3];
	mov.u32 	%r4, %ctaid.x;
	mov.u32 	%r5, %ntid.x;
	mov.u32 	%r6, %tid.x;
	mad.lo.s32 	%r1, %r4, %r5, %r6;
	mul.lo.s32 	%r7, %r2, %r3;
	setp.ge.s32 	%p1, %r1, %r7;
	@%p1 bra 	$L__BB3_2;
	cvta.to.global.u64 	%rd3, %rd1;
	cvta.to.global.u64 	%rd4, %rd2;
	rem.s32 	%r8, %r1, %r2;
	mul.wide.s32 	%rd5, %r8, 4;
	add.s64 	%rd6, %rd4, %rd5;
	mul.wide.s32 	%rd7, %r1, 4;
	add.s64 	%rd8, %rd3, %rd7;
	ld.global.f32 	%f1, [%rd8];
	atom.global.add.f32 	%f2, [%rd6], %f1;
$L__BB3_2:
	ret;

}
	// .globl	_Z37softmax_cross_entropy_backward_kernelPfPiS_S_ii
.visible .entry _Z37softmax_cross_entropy_backward_kernelPfPiS_S_ii(
	.param .u64 .ptr .align 1 _Z37softmax_cross_entropy_backward_kernelPfPiS_S_ii_param_0,
	.param .u64 .ptr .align 1 _Z37softmax_cross_entropy_backward_kernelPfPiS_S_ii_param_1,
	.param .u64 .ptr .align 1 _Z37softmax_cross_entropy_backward_kernelPfPiS_S_ii_param_2,
	.param .u64 .ptr .align 1 _Z37softmax_cross_entropy_backward_kernelPfPiS_S_ii_param_3,
	.param .u32 _Z37softmax_cross_entropy_backward_kernelPfPiS_S_ii_param_4,
	.param .u32 _Z37softmax_cross_entropy_backward_kernelPfPiS_S_ii_param_5
)
{
	.reg .pred 	%p<43>;
	.reg .b32 	%r<94>;
	.reg .b32 	%f<176>;
	.reg .b64 	%rd<17>;
	// demoted variable
	.shared .align 4 .f32 _ZZ37softmax_cross_entropy_backward_kernelPfPiS_S_iiE9max_logit;
	// demoted variable
	.shared .align 4 .f32 _ZZ37softmax_cross_entropy_backward_kernelPfPiS_S_iiE7sum_exp;
	ld.param.u64 	%rd1, [_Z37softmax_cross_entropy_backward_kernelPfPiS_S_ii_param_0];
	ld.param.u64 	%rd2, [_Z37softmax_cross_entropy_backward_kernelPfPiS_S_ii_param_1];
	ld.param.u64 	%rd3, [_Z37softmax_cross_entropy_backward_kernelPfPiS_S_ii_param_2];
	ld.param.u64 	%rd4, [_Z37softmax_cross_entropy_backward_kernelPfPiS_S_ii_param_3];
	ld.param.u32 	%r42, [_Z37softmax_cross_entropy_backward_kernelPfPiS_S_ii_param_4];
	ld.param.u32 	%r43, [_Z37softmax_cross_entropy_backward_kernelPfPiS_S_ii_param_5];
	mov.u32 	%r1, %ctaid.x;
	setp.ge.s32 	%p1, %r1, %r42;
	@%p1 bra 	$L__BB4_66;
	mov.u32 	%r2, %tid.x;
	setp.ge.s32 	%p2, %r2, %r43;
	shl.b32 	%r44, %r2, 2;
	mov.u32 	%r45, shared;
	add.s32 	%r3, %r45, %r44;
	@%p2 bra 	$L__BB4_3;
	mad.lo.s32 	%r46, %r43, %r1, %r2;
	cvta.to.global.u64 	%rd5, %rd1;
	mul.wide.u32 	%rd6, %r46, 4;
	add.s64 	%rd7, %rd5, %rd6;
	ld.global.f32 	%f49, [%rd7];
	st.shared.f32 	[%r3], %f49;
$L__BB4_3:
	bar.sync 	0;
	setp.ne.s32 	%p3, %r2, 0;
	@%p3 bra 	$L__BB4_46;
	ld.shared.f32 	%f150, [shared];
	st.shared.f32 	[_ZZ37softmax_cross_entropy_backward_kernelPfPiS_S_iiE9max_logit], %f150;
	setp.lt.s32 	%p4, %r43, 2;
	@%p4 bra 	$L__BB4_46;
	add.s32 	%r4, %r43, -1;
	add.s32 	%r48, %r43, -2;
	and.b32  	%r5, %r4, 7;
	setp.lt.u32 	%p5, %r48, 7;
	mov.b32 	%r85, 1;
	@%p5 bra 	$L__BB4_25;
	add.s32 	%r81, %r45, 16;
	and.b32  	%r52, %r4, -8;
	neg.s32 	%r83, %r52;
	mov.b32 	%r82, 0;
$L__BB4_7:
	.pragma "nounroll";
	ld.shared.f32 	%f3, [%r81+-12];
	setp.leu.f32 	%p6, %f3, %f150;
	@%p6 bra 	$L__BB4_9;
	st.shared.f32 	[_ZZ37softmax_cross_entropy_backward_kernelPfPiS_S_iiE9max_logit], %f3;
	mov.f32 	%f150, %f3;
$L__BB4_9:
	ld.shared.f32 	%f5, [%r81+-8];
	setp.leu.f32 	%p7, %f5, %f150;
	@%p7 bra 	$L__BB4_11;
	st.shared.f32 	[_ZZ37softmax_cross_entropy_backward_kernelPfPiS_S_iiE9max_logit], %f5;
	mov.f32 	%f150, %f5;
$L__BB4_11:
	ld.shared.f32 	%f7, [%r81+-4];
	setp.leu.f32 	%p8, %f7, %f150;
	@%p8 bra 	$L__BB4_13;
	st.shared.f32 	[_ZZ37softmax_cross_entropy_backward_kernelPfPiS_S_iiE9max_logit], %f7;
	mov.f32 	%f150, %f7;
$L__BB4_13:
	ld.shared.f32 	%f9, [%r81];
	setp.leu.f32 	%p9, %f9, %f150;
	@%p9 bra 	$L__BB4_15;
	st.shared.f32 	[_ZZ37softmax_cross_entropy_backward_kernelPfPiS_S_iiE9max_logit], %f9;
	mov.f32 	%f150, %f9;
$L__BB4_15:
	ld.shared.f32 	%f11, [%r81+4];
	setp.leu.f32 	%p10, %f11, %f150;
	@%p10 bra 	$L__BB4_17;
	st.shared.f32 	[_ZZ37softmax_cross_entropy_backward_kernelPfPiS_S_iiE9max_logit], %f11;
	mov.f32 	%f150, %f11;
$L__BB4_17:
	ld.shared.f32 	%f13, [%r81+8];
	setp.leu.f32 	%p11, %f13, %f150;
	@%p11 bra 	$L__BB4_19;
	st.shared.f32 	[_ZZ37softmax_cross_entropy_backward_kernelPfPiS_S_iiE9max_logit], %f13;
	mov.f32 	%f150, %f13;
$L__BB4_19:
	ld.shared.f32 	%f15, [%r81+12];
	setp.leu.f32 	%p12, %f15, %f150;
	@%p12 bra 	$L__BB4_21;
	st.shared.f32 	[_ZZ37softmax_cross_entropy_backward_kernelPfPiS_S_iiE9max_logit], %f15;
	mov.f32 	%f150, %f15;
$L__BB4_21:
	ld.shared.f32 	%f17, [%r81+16];
	setp.leu.f32 	%p13, %f17, %f150;
	@%p13 bra 	$L__BB4_23;
	st.shared.f32 	[_ZZ37softmax_cross_entropy_backward_kernelPfPiS_S_iiE9max_logit], %f17;
	mov.f32 	%f150, %f17;
$L__BB4_23:
	add.s32 	%r83, %r83, 8;
	add.s32 	%r82, %r82, 8;
	add.s32 	%r81, %r81, 32;
	setp.ne.s32 	%p14, %r83, 0;
	@%p14 bra 	$L__BB4_7;
	add.s32 	%r85, %r82, 1;
$L__BB4_25:
	setp.eq.s32 	%p15, %r5, 0;
	@%p15 bra 	$L__BB4_46;
	and.b32  	%r15, %r4, 3;
	setp.lt.u32 	%p16, %r5, 4;
	@%p16 bra 	$L__BB4_36;
	shl.b32 	%r53, %r85, 2;
	add.s32 	%r16, %r45, %r53;
	ld.shared.f32 	%f20, [%r16];
	setp.leu.f32 	%p17, %f20, %f150;
	@%p17 bra 	$L__BB4_29;
	st.shared.f32 	[_ZZ37softmax_cross_entropy_backward_kernelPfPiS_S_iiE9max_logit], %f20;
	mov.f32 	%f150, %f20;
$L__BB4_29:
	ld.shared.f32 	%f22, [%r16+4];
	setp.leu.f32 	%p18, %f22, %f150;
	@%p18 bra 	$L__BB4_31;
	st.shared.f32 	[_ZZ37softmax_cross_entropy_backward_kernelPfPiS_S_iiE9max_logit], %f22;
	mov.f32 	%f150, %f22;
$L__BB4_31:
	ld.shared.f32 	%f24, [%r16+8];
	setp.leu.f32 	%p19, %f24, %f150;
	@%p19 bra 	$L__BB4_33;
	st.shared.f32 	[_ZZ37softmax_cross_entropy_backward_kernelPfPiS_S_iiE9max_logit], %f24;
	mov.f32 	%f150, %f24;
$L__BB4_33:
	ld.shared.f32 	%f26, [%r16+12];
	setp.leu.f32 	%p20, %f26, %f150;
	@%p20 bra 	$L__BB4_35;
	st.shared.f32 	[_ZZ37softmax_cross_entropy_backward_kernelPfPiS_S_iiE9max_logit], %f26;
	mov.f32 	%f150, %f26;
$L__BB4_35:
	add.s32 	%r85, %r85, 4;
$L__BB4_36:
	setp.eq.s32 	%p21, %r15, 0;
	@%p21 bra 	$L__BB4_46;
	setp.eq.s32 	%p22, %r15, 1;
	@%p22 bra 	$L__BB4_43;
	shl.b32 	%r55, %r85, 2;
	add.s32 	%r19, %r45, %r55;
	ld.shared.f32 	%f29, [%r19];
	setp.leu.f32 	%p23, %f29, %f150;
	@%p23 bra 	$L__BB4_40;
	st.shared.f32 	[_ZZ37softmax_cross_entropy_backward_kernelPfPiS_S_iiE9max_logit], %f29;
	mov.f32 	%f150, %f29;
$L__BB4_40:
	ld.shared.f32 	%f31, [%r19+4];
	setp.leu.f32 	%p24, %f31, %f150;
	@%p24 bra 	$L__BB4_42;
	st.shared.f32 	[_ZZ37softmax_cross_entropy_backward_kernelPfPiS_S_iiE9max_logit], %f31;
	mov.f32 	%f150, %f31;
$L__BB4_42:
	add.s32 	%r85, %r85, 2;
$L__BB4_43:
	and.b32  	%r57, %r4, 1;
	setp.eq.b32 	%p25, %r57, 1;
	not.pred 	%p26, %p25;
	@%p26 bra 	$L__BB4_46;
	shl.b32 	%r58, %r85, 2;
	add.s32 	%r60, %r45, %r58;
	ld.shared.f32 	%f34, [%r60];
	setp.leu.f32 	%p27, %f34, %f150;
	@%p27 bra 	$L__BB4_46;
	st.shared.f32 	[_ZZ37softmax_cross_entropy_backward_kernelPfPiS_S_iiE9max_logit], %f34;
$L__BB4_46:
	setp.ge.s32 	%p28, %r2, %r43;
	bar.sync 	0;
	@%p28 bra 	$L__BB4_48;
	ld.shared.f32 	%f50, [%r3];
	ld.shared.f32 	%f51, [_ZZ37softmax_cross_entropy_backward_kernelPfPiS_S_iiE9max_logit];
	sub.f32 	%f52, %f50, %f51;
	fma.rn.f32 	%f53, %f52, 0f3BBB989D, 0f3F000000;
	cvt.sat.f32.f32 	%f54, %f53;
	mov.f32 	%f55, 0f4B400001;
	mov.f32 	%f56, 0f437C0000;
	fma.rm.f32 	%f57, %f54, %f56, %f55;
	add.f32 	%f58, %f57, 0fCB40007F;
	neg.f32 	%f59, %f58;
	fma.rn.f32 	%f60, %f52, 0f3FB8AA3B, %f59;
	fma.rn.f32 	%f61, %f52, 0f32A57060, %f60;
	mov.b32 	%r61, %f57;
	shl.b32 	%r62, %r61, 23;
	mov.b32 	%f62, %r62;
	ex2.approx.ftz.f32 	%f63, %f61;
	mul.f32 	%f64, %f63, %f62;
	st.shared.f32 	[%r3], %f64;
$L__BB4_48:
	setp.ne.s32 	%p29, %r2, 0;
	bar.sync 	0;
	@%p29 bra 	$L__BB4_63;
	mov.b32 	%r63, 0;
	st.shared.u32 	[_ZZ37softmax_cross_entropy_backward_kernelPfPiS_S_iiE7sum_exp], %r63;
	setp.lt.s32 	%p30, %r43, 1;
	@%p30 bra 	$L__BB4_63;
	and.b32  	%r22, %r43, 15;
	setp.lt.u32 	%p31, %r43, 16;
	mov.b32 	%r90, 0;
	mov.f32 	%f175, 0f00000000;
	@%p31 bra 	$L__BB4_53;
	and.b32  	%r90, %r43, 2147483632;
	add.s32 	%r87, %r45, 32;
	neg.s32 	%r88, %r90;
	mov.f32 	%f175, 0f00000000;
$L__BB4_52:
	.pragma "nounroll";
	ld.shared.v4.f32 	{%f68, %f69, %f70, %f71}, [%r87+-32];
	add.f32 	%f72, %f68, %f175;
	add.f32 	%f73, %f69, %f72;
	add.f32 	%f74, %f70, %f73;
	add.f32 	%f75, %f71, %f74;
	ld.shared.v4.f32 	{%f76, %f77, %f78, %f79}, [%r87+-16];
	add.f32 	%f80, %f76, %f75;
	add.f32 	%f81, %f77, %f80;
	add.f32 	%f82, %f78, %f81;
	add.f32 	%f83, %f79, %f82;
	ld.shared.v4.f32 	{%f84, %f85, %f86, %f87}, [%r87];
	add.f32 	%f88, %f84, %f83;
	add.f32 	%f89, %f85, %f88;
	add.f32 	%f90, %f86, %f89;
	add.f32 	%f91, %f87, %f90;
	ld.shared.v4.f32 	{%f92, %f93, %f94, %f95}, [%r87+16];
	add.f32 	%f96, %f92, %f91;
	add.f32 	%f97, %f93, %f96;
	add.f32 	%f98, %f94, %f97;
	add.f32 	%f175, %f95, %f98;
	add.s32 	%r88, %r88, 16;
	add.s32 	%r87, %r87, 64;
	setp.ne.s32 	%p32, %r88, 0;
	@%p32 bra 	$L__BB4_52;
$L__BB4_53:
	setp.eq.s32 	%p33, %r22, 0;
	@%p33 bra 	$L__BB4_62;
	and.b32  	%r30, %r43, 7;
	setp.lt.u32 	%p34, %r22, 8;
	@%p34 bra 	$L__BB4_56;
	shl.b32 	%r67, %r90, 2;
	add.s32 	%r69, %r45, %r67;
	ld.shared.f32 	%f100, [%r69];
	add.f32 	%f101, %f100, %f175;
	ld.shared.f32 	%f102, [%r69+4];
	add.f32 	%f103, %f102, %f101;
	ld.shared.f32 	%f104, [%r69+8];
	add.f32 	%f105, %f104, %f103;
	ld.shared.f32 	%f106, [%r69+12];
	add.f32 	%f107, %f106, %f105;
	ld.shared.f32 	%f108, [%r69+16];
	add.f32 	%f109, %f108, %f107;
	ld.shared.f32 	%f110, [%r69+20];
	add.f32 	%f111, %f110, %f109;
	ld.shared.f32 	%f112, [%r69+24];
	add.f32 	%f113, %f112, %f111;
	ld.shared.f32 	%f114, [%r69+28];
	add.f32 	%f175, %f114, %f113;
	add.s32 	%r90, %r90, 8;
$L__BB4_56:
	setp.eq.s32 	%p35, %r30, 0;
	@%p35 bra 	$L__BB4_62;
	and.b32  	%r33, %r43, 3;
	setp.lt.u32 	%p36, %r30, 4;
	@%p36 bra 	$L__BB4_59;
	shl.b32 	%r70, %r90, 2;
	add.s32 	%r72, %r45, %r70;
	ld.shared.f32 	%f116, [%r72];
	add.f32 	%f117, %f116, %f175;
	ld.shared.f32 	%f118, [%r72+4];
	add.f32 	%f119, %f118, %f117;
	ld.shared.f32 	%f120, [%r72+8];
	add.f32 	%f121, %f120, %f119;
	ld.shared.f32 	%f122, [%r72+12];
	add.f32 	%f175, %f122, %f121;
	add.s32 	%r90, %r90, 4;
$L__BB4_59:
	setp.eq.s32 	%p37, %r33, 0;
	@%p37 bra 	$L__BB4_62;
	shl.b32 	%r73, %r90, 2;
	add.s32 	%r93, %r45, %r73;
	neg.s32 	%r92, %r33;
$L__BB4_61:
	.pragma "nounroll";
	ld.shared.f32 	%f123, [%r93];
	add.f32 	%f175, %f123, %f175;
	add.s32 	%r93, %r93, 4;
	add.s32 	%r92, %r92, 1;
	setp.ne.s32 	%p38, %r92, 0;
	@%p38 bra 	$L__BB4_61;
$L__BB4_62:
	st.shared.f32 	[_ZZ37softmax_cross_entropy_backward_kernelPfPiS_S_iiE7sum_exp], %f175;
$L__BB4_63:
	setp.ge.s32 	%p39, %r2, %r43;
	bar.sync 	0;
	@%p39 bra 	$L__BB4_66;
	ld.shared.f32 	%f124, [%r3];
	ld.shared.f32 	%f125, [_ZZ37softmax_cross_entropy_backward_kernelPfPiS_S_iiE7sum_exp];
	div.rn.f32 	%f48, %f124, %f125;
	cvta.to.global.u64 	%rd8, %rd2;
	mul.wide.u32 	%rd9, %r1, 4;
	add.s64 	%rd10, %rd8, %rd9;
	ld.global.u32 	%r75, [%rd10];
	setp.ne.s32 	%p40, %r2, %r75;
	setp.eq.s32 	%p41, %r2, %r75;
	add.f32 	%f126, %f48, 0fBF800000;
	selp.f32 	%f127, %f126, %f48, %p41;
	cvt.rn.f32.u32 	%f128, %r42;
	div.rn.f32 	%f129, %f127, %f128;
	mad.lo.s32 	%r76, %r43, %r1, %r2;
	cvta.to.global.u64 	%rd11, %rd3;
	mul.wide.u32 	%rd12, %r76, 4;
	add.s64 	%rd13, %rd11, %rd12;
	st.global.f32 	[%rd13], %f129;
	@%p40 bra 	$L__BB4_66;
	max.f32 	%f130, %f48, 0f33D6BF95;
	mov.b32 	%r77, %f130;
	add.s32 	%r78, %r77, -1059760811;
	and.b32  	%r79, %r78, -8388608;
	sub.s32 	%r80, %r77, %r79;
	mov.b32 	%f131, %r80;
	cvt.rn.f32.s32 	%f132, %r79;
	fma.rn.f32 	%f133, %f132, 0f34000000, 0f00000000;
	add.f32 	%f134, %f131, 0fBF800000;
	fma.rn.f32 	%f135, %f134, 0fBE055027, 0f3E1039F6;
	fma.rn.f32 	%f136, %f135, %f134, 0fBDF8CDCC;
	fma.rn.f32 	%f137, %f136, %f134, 0f3E0F2955;
	fma.rn.f32 	%f138, %f137, %f134, 0fBE2AD8B9;
	fma.rn.f32 	%f139, %f138, %f134, 0f3E4CED0B;
	fma.rn.f32 	%f140, %f139, %f134, 0fBE7FFF22;
	fma.rn.f32 	%f141, %f140, %f134, 0f3EAAAA78;
	fma.rn.f32 	%f142, %f141, %f134, 0fBF000000;
	mul.f32 	%f143, %f134, %f142;
	fma.rn.f32 	%f144, %f143, %f134, %f134;
	fma.rn.f32 	%f145, %f133, 0f3F317218, %f144;
	setp.gt.u32 	%p42, %r77, 2139095039;
	fma.rn.f32 	%f146, %f130, 0f7F800000, 0f7F800000;
	selp.f32 	%f147, %f146, %f145, %p42;
	neg.f32 	%f148, %f147;
	cvta.to.global.u64 	%rd14, %rd4;
	add.s64 	%rd16, %rd14, %rd9;
	st.global.f32 	[%rd16], %f148;
$L__BB4_66:
	ret;

}


// ===== COMPILED SASS (sm_100) =====

	.target	sm_100

	.elftype	@"ET_EXEC"


//--------------------- .note.nv.tkinfo           --------------------------
	.section	.note.nv.tkinfo,"",@"SHT_NOTE"
	.sectionflags	@"SHF_NOTE_NV_TKINFO"
	.tkinfo
        /*0018*/ 	.word	0x00000002
        /*0030*/ 	.string	""
        /*0030*/ 	.string	"ptxas"
        /*0030*/ 	.string	"Cuda compilation tools, release 13.0, V13.0.88"
        /*0030*/ 	.string	"Build cuda_13.0.r13.0/compiler.36424714_0"
        /*0030*/ 	.string	"-arch sm_100 -m 64 "



//--------------------- .note.nv.cuinfo           --------------------------
	.section	.note.nv.cuinfo,"",@"SHT_NOTE"
	.sectionflags	@"SHF_NOTE_NV_CUINFO"
        /*0018*/ 	.short	0x0002
        /*001a*/ 	.short	0x0064
        /*001c*/ 	.short	0x0082
	.zero		2


//--------------------- .nv.info                  --------------------------
	.section	.nv.info,"",@"SHT_CUDA_INFO"
	.align	4


	//----- nvinfo : EIATTR_REGCOUNT
	.align		4
        /*0000*/ 	.byte	0x04, 0x2f
        /*0002*/ 	.short	(.L_1 - .L_0)
	.align		4
.L_0:
        /*0004*/ 	.word	index@(_Z15bias_add_kernelPfS_ii)
        /*0008*/ 	.word	0x0000000e


	//----- nvinfo : EIATTR_FRAME_SIZE
	.align		4
.L_1:
        /*000c*/ 	.byte	0x04, 0x11
        /*000e*/ 	.short	(.L_3 - .L_2)
	.align		4
.L_2:
        /*0010*/ 	.word	index@(_Z15bias_add_kernelPfS_ii)
        /*0014*/ 	.word	0x00000000


	//----- nvinfo : EIATTR_REGCOUNT
	.align		4
.L_3:
        /*0018*/ 	.byte	0x04, 0x2f
        /*001a*/ 	.short	(.L_5 - .L_4)
	.align		4
.L_4:
        /*001c*/ 	.word	index@(_Z11relu_kernelPfi)
        /*0020*/ 	.word	0x00000008


	//----- nvinfo : EIATTR_FRAME_SIZE
	.align		4
.L_5:
        /*0024*/ 	.byte	0x04, 0x11
        /*0026*/ 	.short	(.L_7 - .L_6)
	.align		4
.L_6:
        /*0028*/ 	.word	index@(_Z11relu_kernelPfi)
        /*002c*/ 	.word	0x00000000


	//----- nvinfo : EIATTR_REGCOUNT
	.align		4
.L_7:
        /*0030*/ 	.byte	0x04, 0x2f
        /*0032*/ 	.short	(.L_9 - .L_8)
	.align		4
.L_8:
        /*0034*/ 	.word	index@(_Z20relu_backward_kernelPfS_i)
        /*0038*/ 	.word	0x0000000a


	//----- nvinfo : EIATTR_FRAME_SIZE
	.align		4
.L_9:
        /*003c*/ 	.byte	0x04, 0x11
        /*003e*/ 	.short	(.L_11 - .L_10)
	.align		4
.L_10:
        /*0040*/ 	.word	index@(_Z20relu_backward_kernelPfS_i)
        /*0044*/ 	.word	0x00000000


	//----- nvinfo : EIATTR_REGCOUNT
	.align		4
.L_11:
        /*0048*/ 	.byte	0x04, 0x2f
        /*004a*/ 	.short	(.L_13 - .L_12)
	.align		4
.L_12:
        /*004c*/ 	.word	index@(_Z20bias_backward_kernelPfS_ii)
        /*0050*/ 	.word	0x00000012


	//----- nvinfo : EIATTR_FRAME_SIZE
	.align		4
.L_13:
        /*0054*/ 	.byte	0x04, 0x11
        /*0056*/ 	.short	(.L_15 - .L_14)
	.align		4
.L_14:
        /*0058*/ 	.word	index@(_Z20bias_backward_kernelPfS_ii)
        /*005c*/ 	.word	0x00000000


	//----- nvinfo : EIATTR_REGCOUNT
	.align		4
.L_15:
        /*0060*/ 	.byte	0x04, 0x2f
        /*0062*/ 	.short	(.L_17 - .L_16)
	.align		4
.L_16:
        /*0064*/ 	.word	index@(_Z37softmax_cross_entropy_backward_kernelPfPiS_S_ii)
        /*0068*/ 	.word	0x00000018


	//----- nvinfo : EIATTR_FRAME_SIZE
	.align		4
.L_17:
        /*006c*/ 	.byte	0x04, 0x11
        /*006e*/ 	.short	(.L_19 - .L_18)
	.align		4
.L_18:
        /*0070*/ 	.word	index@($__internal_0_$__cuda_sm3x_div_rn_noftz_f32_slowpath)
        /*0074*/ 	.word	0x00000000


	//----- nvinfo : EIATTR_FRAME_SIZE
	.align		4
.L_19:
        /*0078*/ 	.byte	0x04, 0x11
        /*007a*/ 	.short	(.L_21 - .L_20)
	.align		4
.L_20:
        /*007c*/ 	.word	index@(_Z37softmax_cross_entropy_backward_kernelPfPiS_S_ii)
        /*0080*/ 	.word	0x00000000


	//----- nvinfo : EIATTR_MIN_STACK_SIZE
	.align		4
.L_21:
        /*0084*/ 	.byte	0x04, 0x12
        /*0086*/ 	.short	(.L_23 - .L_22)
	.align		4
.L_22:
        /*0088*/ 	.word	index@(_Z37softmax_cross_entropy_backward_kernelPfPiS_S_ii)
        /*008c*/ 	.word	0x00000000


	//----- nvinfo : EIATTR_MIN_STACK_SIZE
	.align		4
.L_23:
        /*0090*/ 	.byte	0x04, 0x12
        /*0092*/ 	.short	(.L_25 - .L_24)
	.align		4
.L_24:
        /*0094*/ 	.word	index@(_Z20bias_backward_kernelPfS_ii)
        /*0098*/ 	.word	0x00000000


	//----- nvinfo : EIATTR_MIN_STACK_SIZE
	.align		4
.L_25:
        /*009c*/ 	.byte	0x04, 0x12
        /*009e*/ 	.short	(.L_27 - .L_26)
	.align		4
.L_26:
        /*00a0*/ 	.word	index@(_Z20relu_backward_kernelPfS_i)
        /*00a4*/ 	.word	0x00000000


	//----- nvinfo : EIATTR_MIN_STACK_SIZE
	.align		4
.L_27:
        /*00a8*/ 	.byte	0x04, 0x12
        /*00aa*/ 	.short	(.L_29 - .L_28)
	.align		4
.L_28:
        /*00ac*/ 	.word	index@(_Z11relu_kernelPfi)
        /*00b0*/ 	.word	0x00000000


	//----- nvinfo : EIATTR_MIN_STACK_SIZE
	.align		4
.L_29:
        /*00b4*/ 	.byte	0x04, 0x12
        /*00b6*/ 	.short	(.L_31 - .L_30)
	.align		4
.L_30:
        /*00b8*/ 	.word	index@(_Z15bias_add_kernelPfS_ii)
        /*00bc*/ 	.word	0x00000000
.L_31:


//--------------------- .nv.compat                --------------------------
	.section	.nv.compat,"",@"SHT_CUDA_COMPAT_INFO"
	.align	4
        /*0000*/ 	.byte	0x02, 0x09, 0x00, 0x00, 0x02, 0x02, 0x01, 0x00, 0x02, 0x05, 0x05, 0x00, 0x03, 0x07, 0x01, 0x01
        /*0010*/ 	.byte	0x02, 0x03, 0x00, 0x00, 0x02, 0x06, 0x01, 0x00, 0x04, 0x0b, 0x08, 0x00, 0x01, 0x00, 0x00, 0x00
        /*0020*/ 	.byte	0x00, 0x00, 0x00, 0x00


//--------------------- .nv.info._Z37softmax_cross_entropy_backward_kernelPfPiS_S_ii --------------------------
	.section	.nv.info._Z37softmax_cross_entropy_backward_kernelPfPiS_S_ii,"",@"SHT_CUDA_INFO"
	.sectionflags	@""
	.align	4


	//----- nvinfo : EIATTR_CUDA_API_VERSION
	.align		4
        /*0000*/ 	.byte	0x04, 0x37
        /*0002*/ 	.short	(.L_33 - .L_32)
.L_32:
        /*0004*/ 	.word	0x00000082


	//----- nvinfo : EIATTR_KPARAM_INFO
	.align		4
.L_33:
        /*0008*/ 	.byte	0x04, 0x17
        /*000a*/ 	.short	(.L_35 - .L_34)
.L_34:
        /*000c*/ 	.word	0x00000000
        /*0010*/ 	.short	0x0005
        /*0012*/ 	.short	0x0024
        /*0014*/ 	.byte	0x00, 0xf0, 0x11, 0x00


	//----- nvinfo : EIATTR_KPARAM_INFO
	.align		4
.L_35:
        /*0018*/ 	.byte	0x04, 0x17
        /*001a*/ 	.short	(.L_37 - .L_36)
.L_36:
        /*001c*/ 	.word	0x00000000
        /*0020*/ 	.short	0x0004
        /*0022*/ 	.short	0x0020
        /*0024*/ 	.byte	0x00, 0xf0, 0x11, 0x00


	//----- nvinfo : EIATTR_KPARAM_INFO
	.align		4
.L_37:
        /*0028*/ 	.byte	0x04, 0x17
        /*002a*/ 	.short	(.L_39 - .L_38)
.L_38:
        /*002c*/ 	.word	0x00000000
        /*0030*/ 	.short	0x0003
        /*0032*/ 	.short	0x0018
        /*0034*/ 	.byte	0x00, 0xf5, 0x21, 0x00


	//----- nvinfo : EIATTR_KPARAM_INFO
	.align		4
.L_39:
        /*0038*/ 	.byte	0x04, 0x17
        /*003a*/ 	.short	(.L_41 - .L_40)
.L_40:
        /*003c*/ 	.word	0x00000000
        /*0040*/ 	.short	0x0002
        /*0042*/ 	.short	0x0010
        /*0044*/ 	.byte	0x00, 0xf5, 0x21, 0x00


	//----- nvinfo : EIATTR_KPARAM_INFO
	.align		4
.L_41:
        /*0048*/ 	.byte	0x04, 0x17
        /*004a*/ 	.short	(.L_43 - .L_42)
.L_42:
        /*004c*/ 	.word	0x00000000
        /*0050*/ 	.short	0x0001
        /*0052*/ 	.short	0x0008
        /*0054*/ 	.byte	0x00, 0xf5, 0x21, 0x00


	//----- nvinfo : EIATTR_KPARAM_INFO
	.align		4
.L_43:
        /*0058*/ 	.byte	0x04, 0x17
        /*005a*/ 	.short	(.L_45 - .L_44)
.L_44:
        /*005c*/ 	.word	0x00000000
        /*0060*/ 	.short	0x0000
        /*0062*/ 	.short	0x0000
        /*0064*/ 	.byte	0x00, 0xf5, 0x21, 0x00


	//----- nvinfo : EIATTR_SPARSE_MMA_MASK
	.align		4
.L_45:
        /*0068*/ 	.byte	0x03, 0x50
        /*006a*/ 	.short	0x0000


	//----- nvinfo : EIATTR_MAXREG_COUNT
	.align		4
        /*006c*/ 	.byte	0x03, 0x1b
        /*006e*/ 	.short	0x00ff


	//----- nvinfo : EIATTR_NUM_BARRIERS
	.align		4
        /*0070*/ 	.byte	0x02, 0x4c
        /*0072*/ 	.byte	0x01
	.zero		1


	//----- nvinfo : EIATTR_MERCURY_ISA_VERSION
	.align		4
        /*0074*/ 	.byte	0x03, 0x5f
        /*0076*/ 	.short	0x0101


	//----- nvinfo : EIATTR_VRC_CTA_INIT_COUNT
	.align		4
        /*0078*/ 	.byte	0x02, 0x4a
	.zero		1
	.zero		1


	//----- nvinfo : EIATTR_EXIT_INSTR_OFFSETS
	.align		4
        /*007c*/ 	.byte	0x04, 0x1c
        /*007e*/ 	.short	(.L_47 - .L_46)


	//   ....[0]....
.L_46:
        /*0080*/ 	.word	0x00000040


	//   ....[1]....
        /*0084*/ 	.word	0x00001120


	//   ....[2]....
        /*0088*/ 	.word	0x00001410


	//   ....[3]....
        /*008c*/ 	.word	0x000015c0


	//----- nvinfo : EIATTR_CRS_STACK_SIZE
	.align		4
.L_47:
        /*0090*/ 	.byte	0x04, 0x1e
        /*0092*/ 	.short	(.L_49 - .L_48)
.L_48:
        /*0094*/ 	.word	0x00000000


	//----- nvinfo : EIATTR_CBANK_PARAM_SIZE
	.align		4
.L_49:
        /*0098*/ 	.byte	0x03, 0x19
        /*009a*/ 	.short	0x0028


	//----- nvinfo : EIATTR_PARAM_CBANK
	.align		4
        /*009c*/ 	.byte	0x04, 0x0a
        /*009e*/ 	.short	(.L_51 - .L_50)
	.align		4
.L_50:
        /*00a0*/ 	.word	index@(.nv.constant0._Z37softmax_cross_entropy_backward_kernelPfPiS_S_ii)
        /*00a4*/ 	.short	0x0380
        /*00a6*/ 	.short	0x0028


	//----- nvinfo : EIATTR_SW_WAR
	.align		4
.L_51:
        /*00a8*/ 	.byte	0x04, 0x36
        /*00aa*/ 	.short	(.L_53 - .L_52)
.L_52:
        /*00ac*/ 	.word	0x00000008
.L_53:


//--------------------- .nv.info._Z20bias_backward_kernelPfS_ii --------------------------
	.section	.nv.info._Z20bias_backward_kernelPfS_ii,"",@"SHT_CUDA_INFO"
	.sectionflags	@""
	.align	4


	//----- nvinfo : EIATTR_CUDA_API_VERSION
	.align		4
        /*0000*/ 	.byte	0x04, 0x37
        /*0002*/ 	.short	(.L_55 - .L_54)
.L_54:
        /*0004*/ 	.word	0x00000082


	//----- nvinfo : EIATTR_KPARAM_INFO
	.align		4
.L_55:
        /*0008*/ 	.byte	0x04, 0x17
        /*000a*/ 	.short	(.L_57 - .L_56)
.L_56:
        /*000c*/ 	.word	0x00000000
        /*0010*/ 	.short	0x0003
        /*0012*/ 	.short	0x0014
        /*0014*/ 	.byte	0x00, 0xf0, 0x11, 0x00


	//----- nvinfo : EIATTR_KPARAM_INFO
	.align		4
.L_57:
        /*0018*/ 	.byte	0x04, 0x17
        /*001a*/ 	.short	(.L_59 - .L_58)
.L_58:
        /*001c*/ 	.word	0x00000000
        /*0020*/ 	.short	0x0002
        /*0022*/ 	.short	0x0010
        /*0024*/ 	.byte	0x00, 0xf0, 0x11, 0x00


	//----- nvinfo : EIATTR_KPARAM_INFO
	.align		4
.L_59:
        /*0028*/ 	.byte	0x04, 0x17
        /*002a*/ 	.short	(.L_61 - .L_60)
.L_60:
        /*002c*/ 	.word	0x00000000
        /*0030*/ 	.short	0x0001
        /*0032*/ 	.short	0x0008
        /*0034*/ 	.byte	0x00, 0xf5, 0x21, 0x00


	//----- nvinfo : EIATTR_KPARAM_INFO
	.align		4
.L_61:
        /*0038*/ 	.byte	0x04, 0x17
        /*003a*/ 	.short	(.L_63 - .L_62)
.L_62:
        /*003c*/ 	.word	0x00000000
        /*0040*/ 	.short	0x0000
        /*0042*/ 	.short	0x0000
        /*0044*/ 	.byte	0x00, 0xf5, 0x21, 0x00


	//----- nvinfo : EIATTR_SPARSE_MMA_MASK
	.align		4
.L_63:
        /*0048*/ 	.byte	0x03, 0x50
        /*004a*/ 	.short	0x0000


	//----- nvinfo : EIATTR_MAXREG_COUNT
	.align		4
        /*004c*/ 	.byte	0x03, 0x1b
        /*004e*/ 	.short	0x00ff


	//----- nvinfo : EIATTR_MERCURY_ISA_VERSION
	.align		4
        /*0050*/ 	.byte	0x03, 0x5f
        /*0052*/ 	.short	0x0101


	//----- nvinfo : EIATTR_VRC_CTA_INIT_COUNT
	.align		4
        /*0054*/ 	.byte	0x02, 0x4a
	.zero		1
	.zero		1


	//----- nvinfo : EIATTR_EXIT_INSTR_OFFSETS
	.align		4
        /*0058*/ 	.byte	0x04, 0x1c
        /*005a*/ 	.short	(.L_65 - .L_64)


	//   ....[0]....
.L_64:
        /*005c*/ 	.word	0x00000080


	//   ....[1]....
        /*0060*/ 	.word	0x00000250


	//----- nvinfo : EIATTR_CBANK_PARAM_SIZE
	.align		4
.L_65:
        /*0064*/ 	.byte	0x03, 0x19
        /*0066*/ 	.short	0x0018


	//----- nvinfo : EIATTR_PARAM_CBANK
	.align		4
        /*0068*/ 	.byte	0x04, 0x0a
        /*006a*/ 	.short	(.L_67 - .L_66)
	.align		4
.L_66:
        /*006c*/ 	.word	index@(.nv.constant0._Z20bias_backward_kernelPfS_ii)
        /*0070*/ 	.short	0x0380
        /*0072*/ 	.short	0x0018


	//----- nvinfo : EIATTR_SW_WAR
	.align		4
.L_67:
        /*0074*/ 	.byte	0x04, 0x36
        /*0076*/ 	.short	(.L_69 - .L_68)
.L_68:
        /*0078*/ 	.word	0x00000008
.L_69:


//--------------------- .nv.info._Z20relu_backward_kernelPfS_i --------------------------
	.section	.nv.info._Z20relu_backward_kernelPfS_i,"",@"SHT_CUDA_INFO"
	.sectionflags	@""
	.align	4


	//----- nvinfo : EIATTR_CUDA_API_VERSION
	.align		4
        /*0000*/ 	.byte	0x04, 0x37
        /*0002*/ 	.short	(.L_71 - .L_70)
.L_70:
        /*0004*/ 	.word	0x00000082


	//----- nvinfo : EIATTR_KPARAM_INFO
	.align		4
.L_71:
        /*0008*/ 	.byte	0x04, 0x17
        /*000a*/ 	.short	(.L_73 - .L_72)
.L_72:
        /*000c*/ 	.word	0x00000000
        /*0010*/ 	.short	0x0002
        /*0012*/ 	.short	0x0010
        /*0014*/ 	.byte	0x00, 0xf0, 0x11, 0x00


	//----- nvinfo : EIATTR_KPARAM_INFO
	.align		4
.L_73:
        /*0018*/ 	.byte	0x04, 0x17
        /*001a*/ 	.short	(.L_75 - .L_74)
.L_74:
        /*001c*/ 	.word	0x00000000
        /*0020*/ 	.short	0x0001
        /*0022*/ 	.short	0x0008
        /*0024*/ 	.byte	0x00, 0xf5, 0x21, 0x00


	//----- nvinfo : EIATTR_KPARAM_INFO
	.align		4
.L_75:
        /*0028*/ 	.byte	0x04, 0x17
        /*002a*/ 	.short	(.L_77 - .L_76)
.L_76:
        /*002c*/ 	.word	0x00000000
        /*0030*/ 	.short	0x0000
        /*0032*/ 	.short	0x0000
        /*0034*/ 	.byte	0x00, 0xf5, 0x21, 0x00


	//----- nvinfo : EIATTR_SPARSE_MMA_MASK
	.align		4
.L_77:
        /*0038*/ 	.byte	0x03, 0x50
        /*003a*/ 	.short	0x0000


	//----- nvinfo : EIATTR_MAXREG_COUNT
	.align		4
        /*003c*/ 	.byte	0x03, 0x1b
        /*003e*/ 	.short	0x00ff


	//----- nvinfo : EIATTR_MERCURY_ISA_VERSION
	.align		4
        /*0040*/ 	.byte	0x03, 0x5f
        /*0042*/ 	.short	0x0101


	//----- nvinfo : EIATTR_VRC_CTA_INIT_COUNT
	.align		4
        /*0044*/ 	.byte	0x02, 0x4a
	.zero		1
	.zero		1


	//----- nvinfo : EIATTR_EXIT_INSTR_OFFSETS
	.align		4
        /*0048*/ 	.byte	0x04, 0x1c
        /*004a*/ 	.short	(.L_79 - .L_78)


	//   ....[0]....
.L_78:
        /*004c*/ 	.word	0x00000070


	//   ....[1]....
        /*0050*/ 	.word	0x00000120


	//----- nvinfo : EIATTR_CBANK_PARAM_SIZE
	.align		4
.L_79:
        /*0054*/ 	.byte	0x03, 0x19
        /*0056*/ 	.short	0x0014


	//----- nvinfo : EIATTR_PARAM_CBANK
	.align		4
        /*0058*/ 	.byte	0x04, 0x0a
        /*005a*/ 	.short	(.L_81 - .L_80)
	.align		4
.L_80:
        /*005c*/ 	.word	index@(.nv.constant0._Z20relu_backward_kernelPfS_i)
        /*0060*/ 	.short	0x0380
        /*0062*/ 	.short	0x0014


	//----- nvinfo : EIATTR_SW_WAR
	.align		4
.L_81:
        /*0064*/ 	.byte	0x04, 0x36
        /*0066*/ 	.short	(.L_83 - .L_82)
.L_82:
        /*0068*/ 	.word	0x00000008
.L_83:


//--------------------- .nv.info._Z11relu_kernelPfi --------------------------
	.section	.nv.info._Z11relu_kernelPfi,"",@"SHT_CUDA_INFO"
	.sectionflags	@""
	.align	4


	//----- nvinfo : EIATTR_CUDA_API_VERSION
	.align		4
        /*0000*/ 	.byte	0x04, 0x37
        /*0002*/ 	.short	(.L_85 - .L_84)
.L_84:
        /*0004*/ 	.word	0x00000082


	//----- nvinfo : EIATTR_KPARAM_INFO
	.align		4
.L_85:
        /*0008*/ 	.byte	0x04, 0x17
        /*000a*/ 	.short	(.L_87 - .L_86)
.L_86:
        /*000c*/ 	.word	0x00000000
        /*0010*/ 	.short	0x0001
        /*0012*/ 	.short	0x0008
        /*0014*/ 	.byte	0x00, 0xf0, 0x11, 0x00


	//----- nvinfo : EIATTR_KPARAM_INFO
	.align		4
.L_87:
        /*0018*/ 	.byte	0x04, 0x17
        /*001a*/ 	.short	(.L_89 - .L_88)
.L_88:
        /*001c*/ 	.word	0x00000000
        /*0020*/ 	.short	0x0000
        /*0022*/ 	.short	0x0000
        /*0024*/ 	.byte	0x00, 0xf5, 0x21, 0x00


	//----- nvinfo : EIATTR_SPARSE_MMA_MASK
	.align		4
.L_89:
        /*0028*/ 	.byte	0x03, 0x50
        /*002a*/ 	.short	0x0000


	//----- nvinfo : EIATTR_MAXREG_COUNT
	.align		4
        /*002c*/ 	.byte	0x03, 0x1b
        /*002e*/ 	.short	0x00ff


	//----- nvinfo : EIATTR_MERCURY_ISA_VERSION
	.align		4
        /*0030*/ 	.byte	0x03, 0x5f
        /*0032*/ 	.short	0x0101


	//----- nvinfo : EIATTR_VRC_CTA_INIT_COUNT
	.align		4
        /*0034*/ 	.byte	0x02, 0x4a
	.zero		1
	.zero		1


	//----- nvinfo : EIATTR_EXIT_INSTR_OFFSETS
	.align		4
        /*0038*/ 	.byte	0x04, 0x1c
        /*003a*/ 	.short	(.L_91 - .L_90)


	//   ....[0]....
.L_90:
        /*003c*/ 	.word	0x00000070


	//   ....[1]....
        /*0040*/ 	.word	0x000000e0


	//----- nvinfo : EIATTR_CBANK_PARAM_SIZE
	.align		4
.L_91:
        /*0044*/ 	.byte	0x03, 0x19
        /*0046*/ 	.short	0x000c


	//----- nvinfo : EIATTR_PARAM_CBANK
	.align		4
        /*0048*/ 	.byte	0x04, 0x0a
        /*004a*/ 	.short	(.L_93 - .L_92)
	.align		4
.L_92:
        /*004c*/ 	.word	index@(.nv.constant0._Z11relu_kernelPfi)
        /*0050*/ 	.short	0x0380
        /*0052*/ 	.short	0x000c


	//----- nvinfo : EIATTR_SW_WAR
	.align		4
.L_93:
        /*0054*/ 	.byte	0x04, 0x36
        /*0056*/ 	.short	(.L_95 - .L_94)
.L_94:
        /*0058*/ 	.word	0x00000008
.L_95:


//--------------------- .nv.info._Z15bias_add_kernelPfS_ii --------------------------
	.section	.nv.info._Z15bias_add_kernelPfS_ii,"",@"SHT_CUDA_INFO"
	.sectionflags	@""
	.align	4


	//----- nvinfo : EIATTR_CUDA_API_VERSION
	.align		4
        /*0000*/ 	.byte	0x04, 0x37
        /*0002*/ 	.short	(.L_97 - .L_96)
.L_96:
        /*0004*/ 	.word	0x00000082


	//----- nvinfo : EIATTR_KPARAM_INFO
	.align		4
.L_97:
        /*0008*/ 	.byte	0x04, 0x17
        /*000a*/ 	.short	(.L_99 - .L_98)
.L_98:
        /*000c*/ 	.word	0x00000000
        /*0010*/ 	.short	0x0003
        /*0012*/ 	.short	0x0014
        /*0014*/ 	.byte	0x00, 0xf0, 0x11, 0x00


	//----- nvinfo : EIATTR_KPARAM_INFO
	.align		4
.L_99:
        /*0018*/ 	.byte	0x04, 0x17
        /*001a*/ 	.short	(.L_101 - .L_100)
.L_100:
        /*001c*/ 	.word	0x00000000
        /*0020*/ 	.short	0x0002
        /*0022*/ 	.short	0x0010
        /*0024*/ 	.byte	0x00, 0xf0, 0x11, 0x00


	//----- nvinfo : EIATTR_KPARAM_INFO
	.align		4
.L_101:
        /*0028*/ 	.byte	0x04, 0x17
        /*002a*/ 	.short	(.L_103 - .L_102)
.L_102:
        /*002c*/ 	.word	0x00000000
        /*0030*/ 	.short	0x0001
        /*0032*/ 	.short	0x0008
        /*0034*/ 	.byte	0x00, 0xf5, 0x21, 0x00


	//----- nvinfo : EIATTR_KPARAM_INFO
	.align		4
.L_103:
        /*0038*/ 	.byte	0x04, 0x17
        /*003a*/ 	.short	(.L_105 - .L_104)
.L_104:
        /*003c*/ 	.word	0x00000000
        /*0040*/ 	.short	0x0000
        /*0042*/ 	.short	0x0000
        /*0044*/ 	.byte	0x00, 0xf5, 0x21, 0x00


	//----- nvinfo : EIATTR_SPARSE_MMA_MASK
	.align		4
.L_105:
        /*0048*/ 	.byte	0x03, 0x50
        /*004a*/ 	.short	0x0000


	//----- nvinfo : EIATTR_MAXREG_COUNT
	.align		4
        /*004c*/ 	.byte	0x03, 0x1b
        /*004e*/ 	.short	0x00ff


	//----- nvinfo : EIATTR_MERCURY_ISA_VERSION
	.align		4
        /*0050*/ 	.byte	0x03, 0x5f
        /*0052*/ 	.short	0x0101


	//----- nvinfo : EIATTR_VRC_CTA_INIT_COUNT
	.align		4
        /*0054*/ 	.byte	0x02, 0x4a
	.zero		1
	.zero		1


	//----- nvinfo : EIATTR_EXIT_INSTR_OFFSETS
	.align		4
        /*0058*/ 	.byte	0x04, 0x1c
        /*005a*/ 	.short	(.L_107 - .L_106)


	//   ....[0]....
.L_106:
        /*005c*/ 	.word	0x00000080


	//   ....[1]....
        /*0060*/ 	.word	0x00000270


	//----- nvinfo : EIATTR_CBANK_PARAM_SIZE
	.align		4
.L_107:
        /*0064*/ 	.byte	0x03, 0x19
        /*0066*/ 	.short	0x0018


	//----- nvinfo : EIATTR_PARAM_CBANK
	.align		4
        /*0068*/ 	.byte	0x04, 0x0a
        /*006a*/ 	.short	(.L_109 - .L_108)
	.align		4
.L_108:
        /*006c*/ 	.word	index@(.nv.constant0._Z15bias_add_kernelPfS_ii)
        /*0070*/ 	.short	0x0380
        /*0072*/ 	.short	0x0018


	//----- nvinfo : EIATTR_SW_WAR
	.align		4
.L_109:
        /*0074*/ 	.byte	0x04, 0x36
        /*0076*/ 	.short	(.L_111 - .L_110)
.L_110:
        /*0078*/ 	.word	0x00000008
.L_111:


//--------------------- .nv.callgraph             --------------------------
	.section	.nv.callgraph,"",@"SHT_CUDA_CALLGRAPH"
	.align	4
	.sectionentsize	8
	.align		4
        /*0000*/ 	.word	0x00000000
	.align		4
        /*0004*/ 	.word	0xffffffff
	.align		4
        /*0008*/ 	.word	0x00000000
	.align		4
        /*000c*/ 	.word	0xfffffffe
	.align		4
        /*0010*/ 	.word	0x00000000
	.align		4
        /*0014*/ 	.word	0xfffffffd
	.align		4
        /*0018*/ 	.word	0x00000000
	.align		4
        /*001c*/ 	.word	0xfffffffc


//--------------------- .text._Z37softmax_cross_entropy_backward_kernelPfPiS_S_ii --------------------------
	.section	.text._Z37softmax_cross_entropy_backward_kernelPfPiS_S_ii,"ax",@progbits
	.align	128
        .global         _Z37softmax_cross_entropy_backward_kernelPfPiS_S_ii
        .type           _Z37softmax_cross_entropy_backward_kernelPfPiS_S_ii,@function
        .size           _Z37softmax_cross_entropy_backward_kernelPfPiS_S_ii,(.L_x_36 - _Z37softmax_cross_entropy_backward_kernelPfPiS_S_ii)
        .other          _Z37softmax_cross_entropy_backward_kernelPfPiS_S_ii,@"STO_CUDA_ENTRY STV_DEFAULT"
_Z37softmax_cross_entropy_backward_kernelPfPiS_S_ii:
.text._Z37softmax_cross_entropy_backward_kernelPfPiS_S_ii:
[----:B------:R-:W-:Y:S01]  /*0000*/  LDC R1, c[0x0][0x37c] ;  /* 0x0000df00ff017b82 */ /* 0x000fe20000000800 */
[----:B------:R-:W0:Y:S01]  /*0010*/  S2R R2, SR_CTAID.X ;  /* 0x0000000000027919 */ /* 0x000e220000002500 */
[----:B------:R-:W0:Y:S02]  /*0020*/  LDCU UR4, c[0x0][0x3a0] ;  /* 0x00007400ff0477ac */ /* 0x000e240008000800 */
[----:B0-----:R-:W-:-:S13]  /*0030*/  ISETP.GE.AND P0, PT, R2, UR4, PT ;  /* 0x0000000402007c0c */ /* 0x001fda000bf06270 */
[----:B------:R-:W-:Y:S05]  /*0040*/  @P0 EXIT ;  /* 0x000000000000094d */ /* 0x000fea0003800000 */
[----:B------:R-:W0:Y:S01]  /*0050*/  S2R R21, SR_TID.X ;  /* 0x0000000000157919 */ /* 0x000e220000002100 */
[----:B------:R-:W0:Y:S01]  /*0060*/  LDCU UR14, c[0x0][0x3a4] ;  /* 0x00007480ff0e77ac */ /* 0x000e220008000800 */
[----:B------:R-:W1:Y:S01]  /*0070*/  LDCU.64 UR8, c[0x0][0x358] ;  /* 0x00006b00ff0877ac */ /* 0x000e620008000a00 */
[----:B0-----:R-:W-:-:S13]  /*0080*/  ISETP.GE.AND P0, PT, R21, UR14, PT ;  /* 0x0000000e15007c0c */ /* 0x001fda000bf06270 */
[----:B------:R-:W0:Y:S01]  /*0090*/  @!P0 LDC.64 R4, c[0x0][0x380] ;  /* 0x0000e000ff048b82 */ /* 0x000e220000000a00 */
[----:B------:R-:W-:-:S04]  /*00a0*/  @!P0 IMAD R3, R2, UR14, R21 ;  /* 0x0000000e02038c24 */ /* 0x000fc8000f8e0215 */
[----:B0-----:R-:W-:-:S06]  /*00b0*/  @!P0 IMAD.WIDE.U32 R4, R3, 0x4, R4 ;  /* 0x0000000403048825 */ /* 0x001fcc00078e0004 */
[----:B-1----:R-:W2:Y:S01]  /*00c0*/  @!P0 LDG.E R5, desc[UR8][R4.64] ;  /* 0x0000000804058981 */ /* 0x002ea2000c1e1900 */
[----:B------:R-:W0:Y:S01]  /*00d0*/  S2UR UR13, SR_CgaCtaId ;  /* 0x00000000000d79c3 */ /* 0x000e220000008800 */
[----:B------:R-:W-:Y:S01]  /*00e0*/  UMOV UR10, 0x400 ;  /* 0x00000400000a7882 */ /* 0x000fe20000000000 */
[----:B------:R-:W-:Y:S01]  /*00f0*/  BSSY.RECONVERGENT B0, `(.L_x_0) ;  /* 0x0000096000007945 */ /* 0x000fe20003800200 */
[----:B------:R-:W-:-:S04]  /*0100*/  UIADD3 UR4, UPT, UPT, UR10, 0x10, URZ ;  /* 0x000000100a047890 */ /* 0x000fc8000fffe0ff */
[----:B0-----:R-:W-:-:S06]  /*0110*/  ULEA UR5, UR13, UR4, 0x18 ;  /* 0x000000040d057291 */ /* 0x001fcc000f8ec0ff */
[----:B------:R-:W-:-:S05]  /*0120*/  LEA R0, R21, UR5, 0x2 ;  /* 0x0000000515007c11 */ /* 0x000fca000f8e10ff */
[----:B--2---:R0:W-:Y:S01]  /*0130*/  @!P0 STS [R0], R5 ;  /* 0x0000000500008388 */ /* 0x0041e20000000800 */
[----:B------:R-:W-:Y:S01]  /*0140*/  BAR.SYNC.DEFER_BLOCKING 0x0 ;  /* 0x0000000000007b1d */ /* 0x000fe20000010000 */
[----:B------:R-:W-:-:S13]  /*0150*/  ISETP.NE.AND P0, PT, R21, RZ, PT ;  /* 0x000000ff1500720c */ /* 0x000fda0003f05270 */
[----:B0-----:R-:W-:Y:S05]  /*0160*/  @P0 BRA `(.L_x_1) ;  /* 0x0000000800380947 */ /* 0x001fea0003800000 */
[----:B------:R-:W-:Y:S02]  /*0170*/  ULEA UR4, UR13, UR10, 0x18 ;  /* 0x0000000a0d047291 */ /* 0x000fe4000f8ec0ff */
[----:B------:R-:W-:-:S07]  /*0180*/  UISETP.GE.AND UP0, UPT, UR14, 0x2, UPT ;  /* 0x000000020e00788c */ /* 0x000fce000bf06270 */
[----:B------:R-:W0:Y:S04]  /*0190*/  LDS R3, [UR4+0x10] ;  /* 0x00001004ff037984 */ /* 0x000e280008000800 */
[----:B0-----:R0:W-:Y:S01]  /*01a0*/  STS [UR4], R3 ;  /* 0x00000003ff007988 */ /* 0x0011e20008000804 */
[----:B------:R-:W-:Y:S05]  /*01b0*/  BRA.U !UP0, `(.L_x_1) ;  /* 0x0000000908247547 */ /* 0x000fea000b800000 */
[----:B------:R-:W-:Y:S02]  /*01c0*/  UIADD3 UR4, UPT, UPT, UR14, -0x2, URZ ;  /* 0xfffffffe0e047890 */ /* 0x000fe4000fffe0ff */
[----:B------:R-:W-:Y:S02]  /*01d0*/  UIADD3 UR6, UPT, UPT, UR14, -0x1, URZ ;  /* 0xffffffff0e067890 */ /* 0x000fe4000fffe0ff */
[----:B------:R-:W-:Y:S02]  /*01e0*/  UISETP.GE.U32.AND UP0, UPT, UR4, 0x7, UPT ;  /* 0x000000070400788c */ /* 0x000fe4000bf06070 */
[----:B------:R-:W-:Y:S01]  /*01f0*/  ULOP3.LUT UR11, UR6, 0x7, URZ, 0xc0, !UPT ;  /* 0x00000007060b7892 */ /* 0x000fe2000f8ec0ff */
[----:B------:R-:W-:-:S06]  /*0200*/  UMOV UR4, 0x1 ;  /* 0x0000000100047882 */ /* 0x000fcc0000000000 */
[----:B------:R-:W-:Y:S05]  /*0210*/  BRA.U !UP0, `(.L_x_2) ;  /* 0x0000000508087547 */ /* 0x000fea000b800000 */
[----:B------:R-:W-:Y:S02]  /*0220*/  ULOP3.LUT UR4, UR6, 0xfffffff8, URZ, 0xc0, !UPT ;  /* 0xfffffff806047892 */ /* 0x000fe4000f8ec0ff */
[----:B------:R-:W-:Y:S02]  /*0230*/  UIADD3 UR12, UPT, UPT, UR5, 0x10, URZ ;  /* 0x00000010050c7890 */ /* 0x000fe4000fffe0ff */
[----:B------:R-:W-:-:S03]  /*0240*/  UIADD3 UR7, UPT, UPT, -UR4, URZ, URZ ;  /* 0x000000ff04077290 */ /* 0x000fc6000fffe1ff */
[----:B------:R-:W-:-:S09]  /*0250*/  UMOV UR4, URZ ;  /* 0x000000ff00047c82 */ /* 0x000fd20008000000 */
.L_x_3:
[----:B-1----:R-:W1:Y:S01]  /*0260*/  LDS R4, [UR12+-0xc] ;  /* 0xfffff40cff047984 */ /* 0x002e620008000800 */
[----:B------:R-:W-:Y:S02]  /*0270*/  UIADD3 UR7, UPT, UPT, UR7, 0x8, URZ ;  /* 0x0000000807077890 */ /* 0x000fe4000fffe0ff */
[----:B------:R-:W-:Y:S02]  /*0280*/  UIADD3 UR4, UPT, UPT, UR4, 0x8, URZ ;  /* 0x0000000804047890 */ /* 0x000fe4000fffe0ff */
[----:B------:R-:W-:Y:S01]  /*0290*/  UISETP.NE.AND UP0, UPT, UR7, URZ, UPT ;  /* 0x000000ff0700728c */ /* 0x000fe2000bf05270 */
[----:B-1----:R-:W-:-:S13]  /*02a0*/  FSETP.GT.AND P0, PT, R4, R3, PT ;  /* 0x000000030400720b */ /* 0x002fda0003f04000 */
[----:B------:R-:W1:Y:S01]  /*02b0*/  @P0 S2R R6, SR_CgaCtaId ;  /* 0x0000000000060919 */ /* 0x000e620000008800 */
[----:B------:R-:W-:Y:S01]  /*02c0*/  @P0 MOV R5, 0x400 ;  /* 0x0000040000050802 */ /* 0x000fe20000000f00 */
[----:B0-----:R-:W-:-:S03]  /*02d0*/  @P0 IMAD.MOV.U32 R3, RZ, RZ, R4 ;  /* 0x000000ffff030224 */ /* 0x001fc600078e0004 */
[----:B-1----:R-:W-:-:S05]  /*02e0*/  @P0 LEA R5, R6, R5, 0x18 ;  /* 0x0000000506050211 */ /* 0x002fca00078ec0ff */
[----:B------:R-:W-:Y:S04]  /*02f0*/  @P0 STS [R5], R4 ;  /* 0x0000000405000388 */ /* 0x000fe80000000800 */
[----:B------:R-:W0:Y:S02]  /*0300*/  LDS R6, [UR12+-0x8] ;  /* 0xfffff80cff067984 */ /* 0x000e240008000800 */
[----:B0-----:R-:W-:-:S13]  /*0310*/  FSETP.GT.AND P0, PT, R6, R3, PT ;  /* 0x000000030600720b */ /* 0x001fda0003f04000 */
[----:B------:R-:W0:Y:S01]  /*0320*/  @P0 S2R R8, SR_CgaCtaId ;  /* 0x0000000000080919 */ /* 0x000e220000008800 */
[----:B------:R-:W-:Y:S01]  /*0330*/  @P0 MOV R7, 0x400 ;  /* 0x0000040000070802 */ /* 0x000fe20000000f00 */
[----:B------:R-:W-:-:S03]  /*0340*/  @P0 IMAD.MOV.U32 R3, RZ, RZ, R6 ;  /* 0x000000ffff030224 */ /* 0x000fc600078e0006 */
[----:B0-----:R-:W-:-:S05]  /*0350*/  @P0 LEA R7, R8, R7, 0x18 ;  /* 0x0000000708070211 */ /* 0x001fca00078ec0ff */
        /* <DEDUP_REMOVED lines=8> */
[----:B------:R-:W0:Y:S02]  /*03e0*/  LDS R4, [UR12] ;  /* 0x0000000cff047984 */ /* 0x000e240008000800 */
[----:B0-----:R-:W-:-:S13]  /*03f0*/  FSETP.GT.AND P0, PT, R4, R3, PT ;  /* 0x000000030400720b */ /* 0x001fda0003f04000 */
[----:B------:R-:W0:Y:S01]  /*0400*/  @P0 S2R R7, SR_CgaCtaId ;  /* 0x0000000000070919 */ /* 0x000e220000008800 */
[----:B------:R-:W-:Y:S01]  /*0410*/  @P0 MOV R6, 0x400 ;  /* 0x0000040000060802 */ /* 0x000fe20000000f00 */
[----:B------:R-:W-:-:S03]  /*0420*/  @P0 IMAD.MOV.U32 R3, RZ, RZ, R4 ;  /* 0x000000ffff030224 */ /* 0x000fc600078e0004 */
[----:B0-----:R-:W-:-:S05]  /*0430*/  @P0 LEA R7, R7, R6, 0x18 ;  /* 0x0000000607070211 */ /* 0x001fca00078ec0ff */
[----:B------:R-:W-:Y:S04]  /*0440*/  @P0 STS [R7], R4 ;  /* 0x0000000407000388 */ /* 0x000fe80000000800 */
[----:B------:R-:W0:Y:S02]  /*0450*/  LDS R6, [UR12+0x4] ;  /* 0x0000040cff067984 */ /* 0x000e240008000800 */
[----:B0-----:R-:W-:-:S13]  /*0460*/  FSETP.GT.AND P0, PT, R6, R3, PT ;  /* 0x000000030600720b */ /* 0x001fda0003f04000 */
[----:B------:R-:W0:Y:S01]  /*0470*/  @P0 S2R R8, SR_CgaCtaId ;  /* 0x0000000000080919 */ /* 0x000e220000008800 */
[----:B------:R-:W-:Y:S02]  /*0480*/  @P0 MOV R5, 0x400 ;  /* 0x0000040000050802 */ /* 0x000fe40000000f00 */
[----:B------:R-:W-:Y:S02]  /*0490*/  @P0 MOV R3, R6 ;  /* 0x0000000600030202 */ /* 0x000fe40000000f00 */
[----:B0-----:R-:W-:-:S05]  /*04a0*/  @P0 LEA R5, R8, R5, 0x18 ;  /* 0x0000000508050211 */ /* 0x001fca00078ec0ff */
[----:B------:R-:W-:Y:S04]  /*04b0*/  @P0 STS [R5], R6 ;  /* 0x0000000605000388 */ /* 0x000fe80000000800 */
[----:B------:R-:W0:Y:S02]  /*04c0*/  LDS R8, [UR12+0x8] ;  /* 0x0000080cff087984 */ /* 0x000e240008000800 */
        /* <DEDUP_REMOVED lines=13> */
[----:B------:R-:W0:Y:S01]  /*05a0*/  LDS R6, [UR12+0x10] ;  /* 0x0000100cff067984 */ /* 0x000e220008000800 */
[----:B------:R-:W-:Y:S01]  /*05b0*/  UIADD3 UR12, UPT, UPT, UR12, 0x20, URZ ;  /* 0x000000200c0c7890 */ /* 0x000fe2000fffe0ff */
[----:B0-----:R-:W-:-:S13]  /*05c0*/  FSETP.GT.AND P0, PT, R6, R3, PT ;  /* 0x000000030600720b */ /* 0x001fda0003f04000 */
[----:B------:R-:W0:Y:S01]  /*05d0*/  @P0 S2R R8, SR_CgaCtaId ;  /* 0x0000000000080919 */ /* 0x000e220000008800 */
[----:B------:R-:W-:Y:S01]  /*05e0*/  @P0 MOV R7, 0x400 ;  /* 0x0000040000070802 */ /* 0x000fe20000000f00 */
[----:B------:R-:W-:-:S03]  /*05f0*/  @P0 IMAD.MOV.U32 R3, RZ, RZ, R6 ;  /* 0x000000ffff030224 */ /* 0x000fc600078e0006 */
[----:B0-----:R-:W-:-:S05]  /*0600*/  @P0 LEA R7, R8, R7, 0x18 ;  /* 0x0000000708070211 */ /* 0x001fca00078ec0ff */
[----:B------:R1:W-:Y:S01]  /*0610*/  @P0 STS [R7], R6 ;  /* 0x0000000607000388 */ /* 0x0003e20000000800 */
[----:B------:R-:W-:Y:S05]  /*0620*/  BRA.U UP0, `(.L_x_3) ;  /* 0xfffffffd000c7547 */ /* 0x000fea000b83ffff */
[----:B------:R-:W-:-:S12]  /*0630*/  UIADD3 UR4, UPT, UPT, UR4, 0x1, URZ ;  /* 0x0000000104047890 */ /* 0x000fd8000fffe0ff */
.L_x_2:
[----:B------:R-:W-:-:S09]  /*0640*/  UISETP.NE.AND UP0, UPT, UR11, URZ, UPT ;  /* 0x000000ff0b00728c */ /* 0x000fd2000bf05270 */
[----:B------:R-:W-:Y:S05]  /*0650*/  BRA.U !UP0, `(.L_x_1) ;  /* 0x0000000108fc7547 */ /* 0x000fea000b800000 */
[----:B------:R-:W-:Y:S02]  /*0660*/  UISETP.GE.U32.AND UP0, UPT, UR11, 0x4, UPT ;  /* 0x000000040b00788c */ /* 0x000fe4000bf06070 */
[----:B------:R-:W-:-:S04]  /*0670*/  ULOP3.LUT UR7, UR6, 0x3, URZ, 0xc0, !UPT ;  /* 0x0000000306077892 */ /* 0x000fc8000f8ec0ff */
[----:B------:R-:W-:-:S03]  /*0680*/  UISETP.NE.AND UP1, UPT, UR7, URZ, UPT ;  /* 0x000000ff0700728c */ /* 0x000fc6000bf25270 */
[----:B------:R-:W-:Y:S08]  /*0690*/  BRA.U !UP0, `(.L_x_4) ;  /* 0x0000000108787547 */ /* 0x000ff0000b800000 */
[----:B------:R-:W-:Y:S02]  /*06a0*/  ULEA UR11, UR4, UR5, 0x2 ;  /* 0x00000005040b7291 */ /* 0x000fe4000f8e10ff */
[----:B------:R-:W-:-:S07]  /*06b0*/  UIADD3 UR4, UPT, UPT, UR4, 0x4, URZ ;  /* 0x0000000404047890 */ /* 0x000fce000fffe0ff */
[----:B------:R-:W2:Y:S02]  /*06c0*/  LDS R4, [UR11] ;  /* 0x0000000bff047984 */ /* 0x000ea40008000800 */
[----:B--2---:R-:W-:-:S13]  /*06d0*/  FSETP.GT.AND P0, PT, R4, R3, PT ;  /* 0x000000030400720b */ /* 0x004fda0003f04000 */
[----:B-1----:R-:W1:Y:S01]  /*06e0*/  @P0 S2R R6, SR_CgaCtaId ;  /* 0x0000000000060919 */ /* 0x002e620000008800 */
[----:B------:R-:W-:Y:S01]  /*06f0*/  @P0 MOV R5, 0x400 ;  /* 0x0000040000050802 */ /* 0x000fe20000000f00 */
[----:B0-----:R-:W-:-:S03]  /*0700*/  @P0 IMAD.MOV.U32 R3, RZ, RZ, R4 ;  /* 0x000000ffff030224 */ /* 0x001fc600078e0004 */
[----:B-1----:R-:W-:-:S05]  /*0710*/  @P0 LEA R5, R6, R5, 0x18 ;  /* 0x0000000506050211 */ /* 0x002fca00078ec0ff */
        /* <DEDUP_REMOVED lines=21> */
[----:B------:R2:W-:Y:S02]  /*0870*/  @P0 STS [R7], R4 ;  /* 0x0000000407000388 */ /* 0x0005e40000000800 */
.L_x_4:
[----:B------:R-:W-:Y:S05]  /*0880*/  BRA.U !UP1, `(.L_x_1) ;  /* 0x0000000109707547 */ /* 0x000fea000b800000 */
[----:B------:R-:W-:Y:S02]  /*0890*/  UISETP.NE.AND UP0, UPT, UR7, 0x1, UPT ;  /* 0x000000010700788c */ /* 0x000fe4000bf05270 */
[----:B------:R-:W-:-:S04]  /*08a0*/  ULOP3.LUT UR6, UR6, 0x1, URZ, 0xc0, !UPT ;  /* 0x0000000106067892 */ /* 0x000fc8000f8ec0ff */
[----:B------:R-:W-:-:S03]  /*08b0*/  UISETP.NE.U32.AND UP1, UPT, UR6, 0x1, UPT ;  /* 0x000000010600788c */ /* 0x000fc6000bf25070 */
[----:B------:R-:W-:Y:S08]  /*08c0*/  BRA.U !UP0, `(.L_x_5) ;  /* 0x0000000108407547 */ /* 0x000ff0000b800000 */
[----:B------:R-:W-:Y:S02]  /*08d0*/  ULEA UR6, UR4, UR5, 0x2 ;  /* 0x0000000504067291 */ /* 0x000fe4000f8e10ff */
[----:B------:R-:W-:-:S07]  /*08e0*/  UIADD3 UR4, UPT, UPT, UR4, 0x2, URZ ;  /* 0x0000000204047890 */ /* 0x000fce000fffe0ff */
[----:B--2---:R-:W2:Y:S02]  /*08f0*/  LDS R4, [UR6] ;  /* 0x00000006ff047984 */ /* 0x004ea40008000800 */
        /* <DEDUP_REMOVED lines=13> */
.L_x_5:
[----:B------:R-:W-:Y:S05]  /*09d0*/  BRA.U UP1, `(.L_x_1) ;  /* 0x00000001011c7547 */ /* 0x000fea000b800000 */
[----:B------:R-:W-:-:S09]  /*09e0*/  ULEA UR4, UR4, UR5, 0x2 ;  /* 0x0000000504047291 */ /* 0x000fd2000f8e10ff */
[----:B--2---:R-:W2:Y:S02]  /*09f0*/  LDS R4, [UR4] ;  /* 0x00000004ff047984 */ /* 0x004ea40008000800 */
[----:B--2---:R-:W-:-:S13]  /*0a00*/  FSETP.GT.AND P0, PT, R4, R3, PT ;  /* 0x000000030400720b */ /* 0x004fda0003f04000 */
[----:B-1-3--:R-:W1:Y:S01]  /*0a10*/  @P0 S2R R6, SR_CgaCtaId ;  /* 0x0000000000060919 */ /* 0x00ae620000008800 */
[----:B0-----:R-:W-:-:S04]  /*0a20*/  @P0 MOV R3, 0x400 ;  /* 0x0000040000030802 */ /* 0x001fc80000000f00 */
[----:B-1----:R-:W-:-:S05]  /*0a30*/  @P0 LEA R3, R6, R3, 0x18 ;  /* 0x0000000306030211 */ /* 0x002fca00078ec0ff */
[----:B------:R4:W-:Y:S02]  /*0a40*/  @P0 STS [R3], R4 ;  /* 0x0000000403000388 */ /* 0x0009e40000000800 */
.L_x_1:
[----:B------:R-:W-:Y:S05]  /*0a50*/  BSYNC.RECONVERGENT B0 ;  /* 0x0000000000007941 */ /* 0x000fea0003800200 */
.L_x_0:
[----:B------:R-:W5:Y:S01]  /*0a60*/  LDCU UR12, c[0x0][0x3a4] ;  /* 0x00007480ff0c77ac */ /* 0x000f620008000800 */
[----:B------:R-:W-:Y:S01]  /*0a70*/  BSSY.RECONVERGENT B0, `(.L_x_6) ;  /* 0x0000015000007945 */ /* 0x000fe20003800200 */
[----:B------:R-:W-:Y:S01]  /*0a80*/  BAR.SYNC.DEFER_BLOCKING 0x0 ;  /* 0x0000000000007b1d */ /* 0x000fe20000010000 */
[----:B-----5:R-:W-:-:S13]  /*0a90*/  ISETP.GE.AND P0, PT, R21, UR12, PT ;  /* 0x0000000c15007c0c */ /* 0x020fda000bf06270 */
[----:B------:R-:W-:Y:S05]  /*0aa0*/  @P0 BRA `(.L_x_7) ;  /* 0x0000000000440947 */ /* 0x000fea0003800000 */
[----:B------:R-:W5:Y:S01]  /*0ab0*/  S2UR UR6, SR_CgaCtaId ;  /* 0x00000000000679c3 */ /* 0x000f620000008800 */
[----:B------:R-:W-:Y:S01]  /*0ac0*/  UMOV UR4, 0x400 ;  /* 0x0000040000047882 */ /* 0x000fe20000000000 */
[----:B0---4-:R-:W-:Y:S01]  /*0ad0*/  LDS R3, [R0] ;  /* 0x0000000000037984 */ /* 0x011fe20000000800 */
[----:B-1-3--:R-:W-:Y:S02]  /*0ae0*/  HFMA2 R6, -RZ, RZ, 0.96630859375, -0.0022525787353515625 ;  /* 0x3bbb989dff067431 */ /* 0x00afe400000001ff */
[----:B------:R-:W-:Y:S01]  /*0af0*/  IMAD.MOV.U32 R5, RZ, RZ, 0x437c0000 ;  /* 0x437c0000ff057424 */ /* 0x000fe200078e00ff */
[----:B-----5:R-:W-:-:S09]  /*0b00*/  ULEA UR4, UR6, UR4, 0x18 ;  /* 0x0000000406047291 */ /* 0x020fd2000f8ec0ff */
[----:B--2---:R-:W0:Y:S02]  /*0b10*/  LDS R4, [UR4] ;  /* 0x00000004ff047984 */ /* 0x004e240008000800 */
[----:B0-----:R-:W-:-:S04]  /*0b20*/  FADD R3, R3, -R4 ;  /* 0x8000000403037221 */ /* 0x001fc80000000000 */
[----:B------:R-:W-:-:S04]  /*0b30*/  FFMA.SAT R4, R3, R6, 0.5 ;  /* 0x3f00000003047423 */ /* 0x000fc80000002006 */
[----:B------:R-:W-:-:S04]  /*0b40*/  FFMA.RM R4, R4, R5, 12582913 ;  /* 0x4b40000104047423 */ /* 0x000fc80000004005 */
[C---:B------:R-:W-:Y:S01]  /*0b50*/  FADD R6, R4.reuse, -12583039 ;  /* 0xcb40007f04067421 */ /* 0x040fe20000000000 */
[----:B------:R-:W-:-:S03]  /*0b60*/  IMAD.SHL.U32 R4, R4, 0x800000, RZ ;  /* 0x0080000004047824 */ /* 0x000fc600078e00ff */
[----:B------:R-:W-:-:S04]  /*0b70*/  FFMA R6, R3, 1.4426950216293334961, -R6 ;  /* 0x3fb8aa3b03067823 */ /* 0x000fc80000000806 */
[----:B------:R-:W-:-:S04]  /*0b80*/  FFMA R6, R3, 1.925963033500011079e-08, R6 ;  /* 0x32a5706003067823 */ /* 0x000fc80000000006 */
[----:B------:R-:W0:Y:S02]  /*0b90*/  MUFU.EX2 R3, R6 ;  /* 0x0000000600037308 */ /* 0x000e240000000800 */
[----:B0-----:R-:W-:-:S05]  /*0ba0*/  FMUL R3, R4, R3 ;  /* 0x0000000304037220 */ /* 0x001fca0000400000 */
[----:B------:R0:W-:Y:S02]  /*0bb0*/  STS [R0], R3 ;  /* 0x0000000300007388 */ /* 0x0001e40000000800 */
.L_x_7:
[----:B------:R-:W-:Y:S05]  /*0bc0*/  BSYNC.RECONVERGENT B0 ;  /* 0x0000000000007941 */ /* 0x000fea0003800200 */
.L_x_6:
[----:B------:R-:W-:Y:S01]  /*0bd0*/  BAR.SYNC.DEFER_BLOCKING 0x0 ;  /* 0x0000000000007b1d */ /* 0x000fe20000010000 */
[----:B------:R-:W-:-:S05]  /*0be0*/  ISETP.NE.AND P1, PT, R21, RZ, PT ;  /* 0x000000ff1500720c */ /* 0x000fca0003f25270 */
[----:B------:R-:W-:Y:S08]  /*0bf0*/  BSSY.RECONVERGENT B0, `(.L_x_8) ;  /* 0x0000051000007945 */ /* 0x000ff00003800200 */
[----:B------:R-:W-:Y:S05]  /*0c00*/  @P1 BRA `(.L_x_9) ;  /* 0x00000004003c1947 */ /* 0x000fea0003800000 */
[----:B------:R-:W5:Y:S01]  /*0c10*/  S2UR UR6, SR_CgaCtaId ;  /* 0x00000000000679c3 */ /* 0x000f620000008800 */
[----:B------:R-:W-:Y:S01]  /*0c20*/  UMOV UR4, 0x400 ;  /* 0x0000040000047882 */ /* 0x000fe20000000000 */
[----:B------:R-:W-:Y:S02]  /*0c30*/  UISETP.GE.AND UP0, UPT, UR12, 0x1, UPT ;  /* 0x000000010c00788c */ /* 0x000fe4000bf06270 */
[----:B-----5:R-:W-:-:S09]  /*0c40*/  ULEA UR7, UR6, UR4, 0x18 ;  /* 0x0000000406077291 */ /* 0x020fd2000f8ec0ff */
[----:B------:R-:W-:Y:S01]  /*0c50*/  STS [UR7+0x4], RZ ;  /* 0x000004ffff007988 */ /* 0x000fe20008000807 */
[----:B------:R-:W-:Y:S05]  /*0c60*/  BRA.U !UP0, `(.L_x_9) ;  /* 0x0000000508247547 */ /* 0x000fea000b800000 */
[----:B------:R-:W-:Y:S01]  /*0c70*/  UISETP.GE.U32.AND UP1, UPT, UR12, 0x10, UPT ;  /* 0x000000100c00788c */ /* 0x000fe2000bf26070 */
[----:B------:R-:W-:Y:S01]  /*0c80*/  IMAD.MOV.U32 R19, RZ, RZ, RZ ;  /* 0x000000ffff137224 */ /* 0x000fe200078e00ff */
[----:B------:R-:W-:Y:S01]  /*0c90*/  ULOP3.LUT UR6, UR12, 0xf, URZ, 0xc0, !UPT ;  /* 0x0000000f0c067892 */ /* 0x000fe2000f8ec0ff */
[----:B------:R-:W-:-:S03]  /*0ca0*/  UMOV UR4, URZ ;  /* 0x000000ff00047c82 */ /* 0x000fc60008000000 */
[----:B------:R-:W-:-:S03]  /*0cb0*/  UISETP.NE.AND UP0, UPT, UR6, URZ, UPT ;  /* 0x000000ff0600728c */ /* 0x000fc6000bf05270 */
[----:B------:R-:W-:Y:S08]  /*0cc0*/  BRA.U !UP1, `(.L_x_10) ;  /* 0x0000000109707547 */ /* 0x000ff0000b800000 */
[----:B------:R-:W-:Y:S01]  /*0cd0*/  ULOP3.LUT UR4, UR12, 0x7ffffff0, URZ, 0xc0, !UPT ;  /* 0x7ffffff00c047892 */ /* 0x000fe2000f8ec0ff */
[----:B------:R-:W-:Y:S01]  /*0ce0*/  IMAD.MOV.U32 R19, RZ, RZ, RZ ;  /* 0x000000ffff137224 */ /* 0x000fe200078e00ff */
[----:B------:R-:W-:Y:S02]  /*0cf0*/  UIADD3 UR10, UPT, UPT, UR5, 0x20, URZ ;  /* 0x00000020050a7890 */ /* 0x000fe4000fffe0ff */
[----:B------:R-:W-:-:S12]  /*0d00*/  UIADD3 UR11, UPT, UPT, -UR4, URZ, URZ ;  /* 0x000000ff040b7290 */ /* 0x000fd8000fffe1ff */
.L_x_11:
[----:B-1234-:R-:W1:Y:S01]  /*0d10*/  LDS.128 R4, [UR10+-0x20] ;  /* 0xffffe00aff047984 */ /* 0x01ee620008000c00 */
[----:B------:R-:W-:-:S03]  /*0d20*/  UIADD3 UR11, UPT, UPT, UR11, 0x10, URZ ;  /* 0x000000100b0b7890 */ /* 0x000fc6000fffe0ff */
[----:B------:R-:W2:Y:S01]  /*0d30*/  LDS.128 R8, [UR10+-0x10] ;  /* 0xfffff00aff087984 */ /* 0x000ea20008000c00 */
[----:B------:R-:W-:-:S03]  /*0d40*/  UISETP.NE.AND UP1, UPT, UR11, URZ, UPT ;  /* 0x000000ff0b00728c */ /* 0x000fc6000bf25270 */
[----:B------:R-:W3:Y:S01]  /*0d50*/  LDS.128 R12, [UR10] ;  /* 0x0000000aff0c7984 */ /* 0x000ee20008000c00 */
[----:B-1----:R-:W-:-:S03]  /*0d60*/  FADD R4, R4, R19 ;  /* 0x0000001304047221 */ /* 0x002fc60000000000 */
[----:B------:R-:W1:Y:S01]  /*0d70*/  LDS.128 R16, [UR10+0x10] ;  /* 0x0000100aff107984 */ /* 0x000e620008000c00 */
[----:B------:R-:W-:Y:S01]  /*0d80*/  UIADD3 UR10, UPT, UPT, UR10, 0x40, URZ ;  /* 0x000000400a0a7890 */ /* 0x000fe2000fffe0ff */
[----:B------:R-:W-:-:S04]  /*0d90*/  FADD R5, R5, R4 ;  /* 0x0000000405057221 */ /* 0x000fc80000000000 */
[----:B------:R-:W-:-:S04]  /*0da0*/  FADD R6, R6, R5 ;  /* 0x0000000506067221 */ /* 0x000fc80000000000 */
[----:B------:R-:W-:-:S04]  /*0db0*/  FADD R7, R7, R6 ;  /* 0x0000000607077221 */ /* 0x000fc80000000000 */
[----:B--2---:R-:W-:-:S04]  /*0dc0*/  FADD R8, R7, R8 ;  /* 0x0000000807087221 */ /* 0x004fc80000000000 */
[----:B------:R-:W-:-:S04]  /*0dd0*/  FADD R9, R9, R8 ;  /* 0x0000000809097221 */ /* 0x000fc80000000000 */
[----:B------:R-:W-:-:S04]  /*0de0*/  FADD R10, R10, R9 ;  /* 0x000000090a0a7221 */ /* 0x000fc80000000000 */
[----:B------:R-:W-:-:S04]  /*0df0*/  FADD R11, R11, R10 ;  /* 0x0000000a0b0b7221 */ /* 0x000fc80000000000 */
[----:B---3--:R-:W-:-:S04]  /*0e00*/  FADD R12, R11, R12 ;  /* 0x0000000c0b0c7221 */ /* 0x008fc80000000000 */
[----:B------:R-:W-:-:S04]  /*0e10*/  FADD R13, R13, R12 ;  /* 0x0000000c0d0d7221 */ /* 0x000fc80000000000 */
[----:B------:R-:W-:-:S04]  /*0e20*/  FADD R14, R14, R13 ;  /* 0x0000000d0e0e7221 */ /* 0x000fc80000000000 */
[----:B------:R-:W-:-:S04]  /*0e30*/  FADD R15, R15, R14 ;  /* 0x0000000e0f0f7221 */ /* 0x000fc80000000000 */
[----:B-1----:R-:W-:-:S04]  /*0e40*/  FADD R16, R15, R16 ;  /* 0x000000100f107221 */ /* 0x002fc80000000000 */
[----:B------:R-:W-:-:S04]  /*0e50*/  FADD R17, R17, R16 ;  /* 0x0000001011117221 */ /* 0x000fc80000000000 */
[----:B------:R-:W-:-:S04]  /*0e60*/  FADD R18, R18, R17 ;  /* 0x0000001112127221 */ /* 0x000fc80000000000 */
[----:B------:R-:W-:Y:S01]  /*0e70*/  FADD R19, R19, R18 ;  /* 0x0000001213137221 */ /* 0x000fe20000000000 */
[----:B------:R-:W-:Y:S06]  /*0e80*/  BRA.U UP1, `(.L_x_11) ;  /* 0xfffffffd01a07547 */ /* 0x000fec000b83ffff */
.L_x_10:
[----:B------:R-:W-:Y:S05]  /*0e90*/  BRA.U !UP0, `(.L_x_12) ;  /* 0x0000000108947547 */ /* 0x000fea000b800000 */
[----:B------:R-:W-:Y:S02]  /*0ea0*/  UISETP.GE.U32.AND UP0, UPT, UR6, 0x8, UPT ;  /* 0x000000080600788c */ /* 0x000fe4000bf06070 */
[----:B------:R-:W-:-:S04]  /*0eb0*/  ULOP3.LUT UR10, UR12, 0x7, URZ, 0xc0, !UPT ;  /* 0x000000070c0a7892 */ /* 0x000fc8000f8ec0ff */
[----:B------:R-:W-:-:S03]  /*0ec0*/  UISETP.NE.AND UP1, UPT, UR10, URZ, UPT ;  /* 0x000000ff0a00728c */ /* 0x000fc6000bf25270 */
[----:B------:R-:W-:Y:S08]  /*0ed0*/  BRA.U !UP0, `(.L_x_13) ;  /* 0x0000000108307547 */ /* 0x000ff0000b800000 */
[----:B------:R-:W-:Y:S02]  /*0ee0*/  ULEA UR6, UR4, UR5, 0x2 ;  /* 0x0000000504067291 */ /* 0x000fe4000f8e10ff */
[----:B------:R-:W-:-:S07]  /*0ef0*/  UIADD3 UR4, UPT, UPT, UR4, 0x8, URZ ;  /* 0x0000000804047890 */ /* 0x000fce000fffe0ff */
[----:B------:R-:W5:Y:S04]  /*0f00*/  LDS.128 R8, [UR6] ;  /* 0x00000006ff087984 */ /* 0x000f680008000c00 */
[----:B-1234-:R-:W1:Y:S01]  /*0f10*/  LDS.128 R4, [UR6+0x10] ;  /* 0x00001006ff047984 */ /* 0x01ee620008000c00 */
[----:B-----5:R-:W-:-:S04]  /*0f20*/  FADD R8, R19, R8 ;  /* 0x0000000813087221 */ /* 0x020fc80000000000 */
[----:B------:R-:W-:-:S04]  /*0f30*/  FADD R9, R8, R9 ;  /* 0x0000000908097221 */ /* 0x000fc80000000000 */
[----:B------:R-:W-:-:S04]  /*0f40*/  FADD R10, R9, R10 ;  /* 0x0000000a090a7221 */ /* 0x000fc80000000000 */
[----:B------:R-:W-:-:S04]  /*0f50*/  FADD R11, R10, R11 ;  /* 0x0000000b0a0b7221 */ /* 0x000fc80000000000 */
[----:B-1----:R-:W-:-:S04]  /*0f60*/  FADD R4, R11, R4 ;  /* 0x000000040b047221 */ /* 0x002fc80000000000 */
[----:B------:R-:W-:-:S04]  /*0f70*/  FADD R5, R4, R5 ;  /* 0x0000000504057221 */ /* 0x000fc80000000000 */
[----:B------:R-:W-:-:S04]  /*0f80*/  FADD R6, R5, R6 ;  /* 0x0000000605067221 */ /* 0x000fc80000000000 */
[----:B------:R-:W-:-:S07]  /*0f90*/  FADD R19, R6, R7 ;  /* 0x0000000706137221 */ /* 0x000fce0000000000 */
.L_x_13:
[----:B------:R-:W-:Y:S05]  /*0fa0*/  BRA.U !UP1, `(.L_x_12) ;  /* 0x0000000109507547 */ /* 0x000fea000b800000 */
[----:B------:R-:W-:Y:S02]  /*0fb0*/  UISETP.GE.U32.AND UP0, UPT, UR10, 0x4, UPT ;  /* 0x000000040a00788c */ /* 0x000fe4000bf06070 */
[----:B------:R-:W-:-:S04]  /*0fc0*/  ULOP3.LUT UR6, UR12, 0x3, URZ, 0xc0, !UPT ;  /* 0x000000030c067892 */ /* 0x000fc8000f8ec0ff */
[----:B------:R-:W-:-:S03]  /*0fd0*/  UISETP.NE.AND UP1, UPT, UR6, URZ, UPT ;  /* 0x000000ff0600728c */ /* 0x000fc6000bf25270 */
[----:B------:R-:W-:Y:S08]  /*0fe0*/  BRA.U !UP0, `(.L_x_14) ;  /* 0x00000001081c7547 */ /* 0x000ff0000b800000 */
[----:B------:R-:W-:Y:S02]  /*0ff0*/  ULEA UR10, UR4, UR5, 0x2 ;  /* 0x00000005040a7291 */ /* 0x000fe4000f8e10ff */
[----:B------:R-:W-:-:S07]  /*1000*/  UIADD3 UR4, UPT, UPT, UR4, 0x4, URZ ;  /* 0x0000000404047890 */ /* 0x000fce000fffe0ff */
[----:B-1234-:R-:W1:Y:S02]  /*1010*/  LDS.128 R4, [UR10] ;  /* 0x0000000aff047984 */ /* 0x01ee640008000c00 */
[----:B-1----:R-:W-:-:S04]  /*1020*/  FADD R4, R19, R4 ;  /* 0x0000000413047221 */ /* 0x002fc80000000000 */
[----:B------:R-:W-:-:S04]  /*1030*/  FADD R5, R4, R5 ;  /* 0x0000000504057221 */ /* 0x000fc80000000000 */
[----:B------:R-:W-:-:S04]  /*1040*/  FADD R6, R5, R6 ;  /* 0x0000000605067221 */ /* 0x000fc80000000000 */
[----:B------:R-:W-:-:S07]  /*1050*/  FADD R19, R6, R7 ;  /* 0x0000000706137221 */ /* 0x000fce0000000000 */
.L_x_14:
[----:B------:R-:W-:Y:S05]  /*1060*/  BRA.U !UP1, `(.L_x_12) ;  /* 0x0000000109207547 */ /* 0x000fea000b800000 */
[----:B------:R-:W-:Y:S02]  /*1070*/  ULEA UR4, UR4, UR5, 0x2 ;  /* 0x0000000504047291 */ /* 0x000fe4000f8e10ff */
[----:B------:R-:W-:-:S12]  /*1080*/  UIADD3 UR6, UPT, UPT, -UR6, URZ, URZ ;  /* 0x000000ff06067290 */ /* 0x000fd8000fffe1ff */
.L_x_15:
[----:B--2-4-:R-:W2:Y:S01]  /*1090*/  LDS R4, [UR4] ;  /* 0x00000004ff047984 */ /* 0x014ea20008000800 */
[----:B------:R-:W-:Y:S02]  /*10a0*/  UIADD3 UR6, UPT, UPT, UR6, 0x1, URZ ;  /* 0x0000000106067890 */ /* 0x000fe4000fffe0ff */
[----:B------:R-:W-:Y:S02]  /*10b0*/  UIADD3 UR4, UPT, UPT, UR4, 0x4, URZ ;  /* 0x0000000404047890 */ /* 0x000fe4000fffe0ff */
[----:B------:R-:W-:Y:S01]  /*10c0*/  UISETP.NE.AND UP0, UPT, UR6, URZ, UPT ;  /* 0x000000ff0600728c */ /* 0x000fe2000bf05270 */
[----:B--2---:R-:W-:-:S08]  /*10d0*/  FADD R19, R4, R19 ;  /* 0x0000001304137221 */ /* 0x004fd00000000000 */
[----:B------:R-:W-:Y:S05]  /*10e0*/  BRA.U UP0, `(.L_x_15) ;  /* 0xfffffffd00e87547 */ /* 0x000fea000b83ffff */
.L_x_12:
[----:B------:R0:W-:Y:S02]  /*10f0*/  STS [UR7+0x4], R19 ;  /* 0x00000413ff007988 */ /* 0x0001e40008000807 */
.L_x_9:
[----:B------:R-:W-:Y:S05]  /*1100*/  BSYNC.RECONVERGENT B0 ;  /* 0x0000000000007941 */ /* 0x000fea0003800200 */
.L_x_8:
[----:B------:R-:W-:Y:S06]  /*1110*/  BAR.SYNC.DEFER_BLOCKING 0x0 ;  /* 0x0000000000007b1d */ /* 0x000fec0000010000 */
[----:B------:R-:W-:Y:S05]  /*1120*/  @P0 EXIT ;  /* 0x000000000000094d */ /* 0x000fea0003800000 */
[----:B------:R-:W5:Y:S01]  /*1130*/  S2UR UR5, SR_CgaCtaId ;  /* 0x00000000000579c3 */ /* 0x000f620000008800 */
[----:B------:R-:W-:Y:S01]  /*1140*/  UMOV UR4, 0x400 ;  /* 0x0000040000047882 */ /* 0x000fe20000000000 */
[----:B0-----:R-:W-:Y:S01]  /*1150*/  LDS R0, [R0] ;  /* 0x0000000000007984 */ /* 0x001fe20000000800 */
[----:B------:R-:W-:Y:S01]  /*1160*/  BSSY.RECONVERGENT B0, `(.L_x_16) ;  /* 0x000000e000007945 */ /* 0x000fe20003800200 */
[----:B-----5:R-:W-:-:S09]  /*1170*/  ULEA UR4, UR5, UR4, 0x18 ;  /* 0x0000000405047291 */ /* 0x020fd2000f8ec0ff */
[----:B----4-:R-:W2:Y:S02]  /*1180*/  LDS R3, [UR4+0x4] ;  /* 0x00000404ff037984 */ /* 0x010ea40008000800 */
[----:B--2---:R-:W0:Y:S08]  /*1190*/  MUFU.RCP R4, R3 ;  /* 0x0000000300047308 */ /* 0x004e300000001000 */
[----:B------:R-:W2:Y:S01]  /*11a0*/  FCHK P0, R0, R3 ;  /* 0x0000000300007302 */ /* 0x000ea20000000000 */
[----:B0-----:R-:W-:-:S04]  /*11b0*/  FFMA R5, -R3, R4, 1 ;  /* 0x3f80000003057423 */ /* 0x001fc80000000104 */
[----:B------:R-:W-:-:S04]  /*11c0*/  FFMA R5, R4, R5, R4 ;  /* 0x0000000504057223 */ /* 0x000fc80000000004 */
[----:B------:R-:W-:-:S04]  /*11d0*/  FFMA R4, R0, R5, RZ ;  /* 0x0000000500047223 */ /* 0x000fc800000000ff */
[----:B-1-3--:R-:W-:-:S04]  /*11e0*/  FFMA R6, -R3, R4, R0 ;  /* 0x0000000403067223 */ /* 0x00afc80000000100 */
[----:B------:R-:W-:Y:S01]  /*11f0*/  FFMA R4, R5, R6, R4 ;  /* 0x0000000605047223 */ /* 0x000fe20000000004 */
[----:B--2---:R-:W-:Y:S06]  /*1200*/  @!P0 BRA `(.L_x_17) ;  /* 0x00000000000c8947 */ /* 0x004fec0003800000 */
[----:B------:R-:W-:-:S07]  /*1210*/  MOV R6, 0x1230 ;  /* 0x0000123000067802 */ /* 0x000fce0000000f00 */
[----:B------:R-:W-:Y:S05]  /*1220*/  CALL.REL.NOINC `($__internal_0_$__cuda_sm3x_div_rn_noftz_f32_slowpath) ;  /* 0x0000000000e87944 */ /* 0x000fea0003c00000 */
[----:B------:R-:W-:-:S07]  /*1230*/  MOV R4, R0 ;  /* 0x0000000000047202 */ /* 0x000fce0000000f00 */
.L_x_17:
[----:B------:R-:W-:Y:S05]  /*1240*/  BSYNC.RECONVERGENT B0 ;  /* 0x0000000000007941 */ /* 0x000fea0003800200 */
.L_x_16:
[----:B------:R-:W0:Y:S01]  /*1250*/  LDC.64 R6, c[0x0][0x388] ;  /* 0x0000e200ff067b82 */ /* 0x000e220000000a00 */
[----:B------:R-:W1:Y:S01]  /*1260*/  LDCU UR4, c[0x0][0x3a0] ;  /* 0x00007400ff0477ac */ /* 0x000e620008000800 */
[----:B0-----:R-:W-:-:S06]  /*1270*/  IMAD.WIDE.U32 R6, R2, 0x4, R6 ;  /* 0x0000000402067825 */ /* 0x001fcc00078e0006 */
[----:B------:R-:W2:Y:S01]  /*1280*/  LDG.E R6, desc[UR8][R6.64] ;  /* 0x0000000806067981 */ /* 0x000ea2000c1e1900 */
[----:B-1----:R-:W-:Y:S01]  /*1290*/  I2FP.F32.U32 R5, UR4 ;  /* 0x0000000400057c45 */ /* 0x002fe20008201000 */
[----:B------:R-:W-:Y:S01]  /*12a0*/  FADD R3, R4, -1 ;  /* 0xbf80000004037421 */ /* 0x000fe20000000000 */
[----:B------:R-:W-:Y:S02]  /*12b0*/  BSSY.RECONVERGENT B0, `(.L_x_18) ;  /* 0x0000010000007945 */ /* 0x000fe40003800200 */
[----:B------:R-:W0:Y:S02]  /*12c0*/  MUFU.RCP R8, R5 ;  /* 0x0000000500087308 */ /* 0x000e240000001000 */
[----:B0-----:R-:W-:-:S04]  /*12d0*/  FFMA R9, -R5, R8, 1 ;  /* 0x3f80000005097423 */ /* 0x001fc80000000108 */
[----:B------:R-:W-:Y:S01]  /*12e0*/  FFMA R9, R8, R9, R8 ;  /* 0x0000000908097223 */ /* 0x000fe20000000008 */
[CC--:B--2---:R-:W-:Y:S02]  /*12f0*/  ISETP.NE.AND P0, PT, R21.reuse, R6.reuse, PT ;  /* 0x000000061500720c */ /* 0x0c4fe40003f05270 */
[----:B------:R-:W-:Y:S02]  /*1300*/  ISETP.NE.AND P2, PT, R21, R6, PT ;  /* 0x000000061500720c */ /* 0x000fe40003f45270 */
[----:B------:R-:W-:-:S05]  /*1310*/  FSEL R0, R3, R4, !P0 ;  /* 0x0000000403007208 */ /* 0x000fca0004000000 */
[----:B------:R-:W-:-:S03]  /*1320*/  FFMA R8, R0, R9, RZ ;  /* 0x0000000900087223 */ /* 0x000fc600000000ff */
[----:B------:R-:W0:Y:S01]  /*1330*/  FCHK P0, R0, R5 ;  /* 0x0000000500007302 */ /* 0x000e220000000000 */
[----:B------:R-:W-:-:S04]  /*1340*/  FFMA R3, -R5, R8, R0 ;  /* 0x0000000805037223 */ /* 0x000fc80000000100 */
[----:B------:R-:W-:Y:S01]  /*1350*/  FFMA R3, R9, R3, R8 ;  /* 0x0000000309037223 */ /* 0x000fe20000000008 */
[----:B0-----:R-:W-:Y:S06]  /*1360*/  @!P0 BRA `(.L_x_19) ;  /* 0x0000000000108947 */ /* 0x001fec0003800000 */
[----:B------:R-:W-:Y:S01]  /*1370*/  IMAD.MOV.U32 R3, RZ, RZ, R5 ;  /* 0x000000ffff037224 */ /* 0x000fe200078e0005 */
[----:B------:R-:W-:-:S07]  /*1380*/  MOV R6, 0x13a0 ;  /* 0x000013a000067802 */ /* 0x000fce0000000f00 */
[----:B------:R-:W-:Y:S05]  /*1390*/  CALL.REL.NOINC `($__internal_0_$__cuda_sm3x_div_rn_noftz_f32_slowpath) ;  /* 0x00000000008c7944 */ /* 0x000fea0003c00000 */
[----:B------:R-:W-:-:S07]  /*13a0*/  IMAD.MOV.U32 R3, RZ, RZ, R0 ;  /* 0x000000ffff037224 */ /* 0x000fce00078e0000 */
.L_x_19:
[----:B------:R-:W-:Y:S05]  /*13b0*/  BSYNC.RECONVERGENT B0 ;  /* 0x0000000000007941 */ /* 0x000fea0003800200 */
.L_x_18:
[----:B------:R-:W0:Y:S01]  /*13c0*/  LDC.64 R6, c[0x0][0x390] ;  /* 0x0000e400ff067b82 */ /* 0x000e220000000a00 */
[----:B------:R-:W1:Y:S02]  /*13d0*/  LDCU UR4, c[0x0][0x3a4] ;  /* 0x00007480ff0477ac */ /* 0x000e640008000800 */
[----:B-1----:R-:W-:-:S04]  /*13e0*/  IMAD R21, R2, UR4, R21 ;  /* 0x0000000402157c24 */ /* 0x002fc8000f8e0215 */
[----:B0-----:R-:W-:-:S05]  /*13f0*/  IMAD.WIDE.U32 R6, R21, 0x4, R6 ;  /* 0x0000000415067825 */ /* 0x001fca00078e0006 */
[----:B------:R0:W-:Y:S01]  /*1400*/  STG.E desc[UR8][R6.64], R3 ;  /* 0x0000000306007986 */ /* 0x0001e2000c101908 */
[----:B------:R-:W-:Y:S05]  /*1410*/  @P2 EXIT ;  /* 0x000000000000294d */ /* 0x000fea0003800000 */
[----:B0-----:R-:W-:Y:S01]  /*1420*/  FMNMX R3, R4, 1.0000000116860974231e-07, !PT ;  /* 0x33d6bf9504037809 */ /* 0x001fe20007800000 */
[----:B------:R-:W-:-:S03]  /*1430*/  IMAD.MOV.U32 R5, RZ, RZ, 0x3e055027 ;  /* 0x3e055027ff057424 */ /* 0x000fc600078e00ff */
[C---:B------:R-:W-:Y:S01]  /*1440*/  ISETP.GT.U32.AND P0, PT, R3.reuse, 0x7f7fffff, PT ;  /* 0x7f7fffff0300780c */ /* 0x040fe20003f04070 */
[----:B------:R-:W-:-:S05]  /*1450*/  VIADD R0, R3, 0xc0d55555 ;  /* 0xc0d5555503007836 */ /* 0x000fca0000000000 */
[----:B------:R-:W-:-:S04]  /*1460*/  LOP3.LUT R0, R0, 0xff800000, RZ, 0xc0, !PT ;  /* 0xff80000000007812 */ /* 0x000fc800078ec0ff */
[-C--:B------:R-:W-:Y:S02]  /*1470*/  IADD3 R4, PT, PT, R3, -R0.reuse, RZ ;  /* 0x8000000003047210 */ /* 0x080fe40007ffe0ff */
[----:B------:R-:W-:-:S03]  /*1480*/  I2FP.F32.S32 R0, R0 ;  /* 0x0000000000007245 */ /* 0x000fc60000201400 */
[----:B------:R-:W-:Y:S02]  /*1490*/  FADD R6, R4, -1 ;  /* 0xbf80000004067421 */ /* 0x000fe40000000000 */
[----:B------:R-:W-:Y:S02]  /*14a0*/  FFMA R0, R0, 1.1920928955078125e-07, RZ ;  /* 0x3400000000007823 */ /* 0x000fe400000000ff */
[----:B------:R-:W-:-:S04]  /*14b0*/  FFMA R5, R6, -R5, 0.14084610342979431152 ;  /* 0x3e1039f606057423 */ /* 0x000fc80000000805 */
[----:B------:R-:W-:-:S04]  /*14c0*/  FFMA R5, R6, R5, -0.12148627638816833496 ;  /* 0xbdf8cdcc06057423 */ /* 0x000fc80000000005 */
[----:B------:R-:W-:-:S04]  /*14d0*/  FFMA R5, R6, R5, 0.13980610668659210205 ;  /* 0x3e0f295506057423 */ /* 0x000fc80000000005 */
[----:B------:R-:W-:-:S04]  /*14e0*/  FFMA R5, R6, R5, -0.16684235632419586182 ;  /* 0xbe2ad8b906057423 */ /* 0x000fc80000000005 */
[----:B------:R-:W-:-:S04]  /*14f0*/  FFMA R5, R6, R5, 0.20012299716472625732 ;  /* 0x3e4ced0b06057423 */ /* 0x000fc80000000005 */
[C---:B------:R-:W-:Y:S02]  /*1500*/  FFMA R7, R6.reuse, R5, -0.24999669194221496582 ;  /* 0xbe7fff2206077423 */ /* 0x040fe40000000005 */
[----:B------:R-:W0:Y:S02]  /*1510*/  LDC.64 R4, c[0x0][0x398] ;  /* 0x0000e600ff047b82 */ /* 0x000e240000000a00 */
[----:B------:R-:W-:-:S04]  /*1520*/  FFMA R7, R6, R7, 0.33333182334899902344 ;  /* 0x3eaaaa7806077423 */ /* 0x000fc80000000007 */
[----:B------:R-:W-:-:S04]  /*1530*/  FFMA R7, R6, R7, -0.5 ;  /* 0xbf00000006077423 */ /* 0x000fc80000000007 */
[----:B------:R-:W-:-:S04]  /*1540*/  FMUL R7, R6, R7 ;  /* 0x0000000706077220 */ /* 0x000fc80000400000 */
[----:B------:R-:W-:Y:S01]  /*1550*/  FFMA R7, R6, R7, R6 ;  /* 0x0000000706077223 */ /* 0x000fe20000000006 */
[----:B------:R-:W-:-:S03]  /*1560*/  IMAD.MOV.U32 R6, RZ, RZ, 0x7f800000 ;  /* 0x7f800000ff067424 */ /* 0x000fc600078e00ff */
[----:B------:R-:W-:Y:S01]  /*1570*/  FFMA R0, R0, 0.69314718246459960938, R7 ;  /* 0x3f31721800007823 */ /* 0x000fe20000000007 */
[----:B------:R-:W-:Y:S01]  /*1580*/  @P0 FFMA R0, R3, R6, +INF ;  /* 0x7f80000003000423 */ /* 0x000fe20000000006 */
[----:B0-----:R-:W-:-:S04]  /*1590*/  IMAD.WIDE.U32 R2, R2, 0x4, R4 ;  /* 0x0000000402027825 */ /* 0x001fc800078e0004 */
[----:B------:R-:W-:-:S05]  /*15a0*/  FADD R5, -R0, -RZ ;  /* 0x800000ff00057221 */ /* 0x000fca0000000100 */
[----:B------:R-:W-:Y:S01]  /*15b0*/  STG.E desc[UR8][R2.64], R5 ;  /* 0x0000000502007986 */ /* 0x000fe2000c101908 */
[----:B------:R-:W-:Y:S05]  /*15c0*/  EXIT ;  /* 0x000000000000794d */ /* 0x000fea0003800000 */
        .weak           $__internal_0_$__cuda_sm3x_div_rn_noftz_f32_slowpath
        .type           $__internal_0_$__cuda_sm3x_div_rn_noftz_f32_slowpath,@function
        .size           $__internal_0_$__cuda_sm3x_div_rn_noftz_f32_slowpath,(.L_x_36 - $__internal_0_$__cuda_sm3x_div_rn_noftz_f32_slowpath)
$__internal_0_$__cuda_sm3x_div_rn_noftz_f32_slowpath:
[----:B------:R-:W-:Y:S01]  /*15d0*/  SHF.R.U32.HI R7, RZ, 0x17, R3 ;  /* 0x00000017ff077819 */ /* 0x000fe20000011603 */
[----:B------:R-:W-:Y:S01]  /*15e0*/  BSSY.RECONVERGENT B1, `(.L_x_20) ;  /* 0x0000062000017945 */ /* 0x000fe20003800200 */
[----:B------:R-:W-:Y:S02]  /*15f0*/  SHF.R.U32.HI R5, RZ, 0x17, R0 ;  /* 0x00000017ff057819 */ /* 0x000fe40000011600 */
[----:B------:R-:W-:Y:S02]  /*1600*/  LOP3.LUT R12, R7, 0xff, RZ, 0xc0, !PT ;  /* 0x000000ff070c7812 */ /* 0x000fe400078ec0ff */
[----:B------:R-:W-:-:S03]  /*1610*/  LOP3.LUT R10, R5, 0xff, RZ, 0xc0, !PT ;  /* 0x000000ff050a7812 */ /* 0x000fc600078ec0ff */
[----:B------:R-:W-:Y:S01]  /*1620*/  VIADD R8, R12, 0xffffffff ;  /* 0xffffffff0c087836 */ /* 0x000fe20000000000 */
[----:B------:R-:W-:-:S04]  /*1630*/  IADD3 R7, PT, PT, R10, -0x1, RZ ;  /* 0xffffffff0a077810 */ /* 0x000fc80007ffe0ff */
[----:B------:R-:W-:-:S04]  /*1640*/  ISETP.GT.U32.AND P0, PT, R8, 0xfd, PT ;  /* 0x000000fd0800780c */ /* 0x000fc80003f04070 */
[----:B------:R-:W-:-:S13]  /*1650*/  ISETP.GT.U32.OR P0, PT, R7, 0xfd, P0 ;  /* 0x000000fd0700780c */ /* 0x000fda0000704470 */
[----:B------:R-:W-:Y:S01]  /*1660*/  @!P0 IMAD.MOV.U32 R5, RZ, RZ, RZ ;  /* 0x000000ffff058224 */ /* 0x000fe200078e00ff */
[----:B------:R-:W-:Y:S06]  /*1670*/  @!P0 BRA `(.L_x_21) ;  /* 0x00000000005c8947 */ /* 0x000fec0003800000 */
[----:B------:R-:W-:Y:S02]  /*1680*/  FSETP.GTU.FTZ.AND P0, PT, |R0|, +INF , PT ;  /* 0x7f8000000000780b */ /* 0x000fe40003f1c200 */
[----:B------:R-:W-:-:S04]  /*1690*/  FSETP.GTU.FTZ.AND P1, PT, |R3|, +INF , PT ;  /* 0x7f8000000300780b */ /* 0x000fc80003f3c200 */
[----:B------:R-:W-:-:S13]  /*16a0*/  PLOP3.LUT P0, PT, P0, P1, PT, 0xf8, 0x8f ;  /* 0x00000000008f781c */ /* 0x000fda0000703f70 */
[----:B------:R-:W-:Y:S05]  /*16b0*/  @P0 BRA `(.L_x_22) ;  /* 0x00000004004c0947 */ /* 0x000fea0003800000 */
[----:B------:R-:W-:-:S13]  /*16c0*/  LOP3.LUT P0, RZ, R3, 0x7fffffff, R0, 0xc8, !PT ;  /* 0x7fffffff03ff7812 */ /* 0x000fda000780c800 */
[----:B------:R-:W-:Y:S05]  /*16d0*/  @!P0 BRA `(.L_x_23) ;  /* 0x00000004003c8947 */ /* 0x000fea0003800000 */
[C---:B------:R-:W-:Y:S02]  /*16e0*/  FSETP.NEU.FTZ.AND P3, PT, |R0|.reuse, +INF , PT ;  /* 0x7f8000000000780b */ /* 0x040fe40003f7d200 */
[----:B------:R-:W-:Y:S02]  /*16f0*/  FSETP.NEU.FTZ.AND P1, PT, |R3|, +INF , PT ;  /* 0x7f8000000300780b */ /* 0x000fe40003f3d200 */
[----:B------:R-:W-:-:S11]  /*1700*/  FSETP.NEU.FTZ.AND P0, PT, |R0|, +INF , PT ;  /* 0x7f8000000000780b */ /* 0x000fd60003f1d200 */
[----:B------:R-:W-:Y:S05]  /*1710*/  @!P1 BRA !P3, `(.L_x_23) ;  /* 0x00000004002c9947 */ /* 0x000fea0005800000 */
[----:B------:R-:W-:-:S04]  /*1720*/  LOP3.LUT P3, RZ, R0, 0x7fffffff, RZ, 0xc0, !PT ;  /* 0x7fffffff00ff7812 */ /* 0x000fc8000786c0ff */
[----:B------:R-:W-:-:S13]  /*1730*/  PLOP3.LUT P1, PT, P1, P3, PT, 0x2f, 0xf2 ;  /* 0x0000000000f2781c */ /* 0x000fda0000f26577 */
[----:B------:R-:W-:Y:S05]  /*1740*/  @P1 BRA `(.L_x_24) ;  /* 0x0000000400181947 */ /* 0x000fea0003800000 */
[----:B------:R-:W-:-:S04]  /*1750*/  LOP3.LUT P1, RZ, R3, 0x7fffffff, RZ, 0xc0, !PT ;  /* 0x7fffffff03ff7812 */ /* 0x000fc8000782c0ff */
[----:B------:R-:W-:-:S13]  /*1760*/  PLOP3.LUT P0, PT, P0, P1, PT, 0x2f, 0xf2 ;  /* 0x0000000000f2781c */ /* 0x000fda0000702577 */
[----:B------:R-:W-:Y:S05]  /*1770*/  @P0 BRA `(.L_x_25) ;  /* 0x0000000400000947 */ /* 0x000fea0003800000 */
[----:B------:R-:W-:Y:S02]  /*1780*/  ISETP.GE.AND P0, PT, R7, RZ, PT ;  /* 0x000000ff0700720c */ /* 0x000fe40003f06270 */
[----:B------:R-:W-:-:S11]  /*1790*/  ISETP.GE.AND P1, PT, R8, RZ, PT ;  /* 0x000000ff0800720c */ /* 0x000fd60003f26270 */
[----:B------:R-:W-:Y:S02]  /*17a0*/  @P0 IMAD.MOV.U32 R5, RZ, RZ, RZ ;  /* 0x000000ffff050224 */ /* 0x000fe400078e00ff */
[----:B------:R-:W-:Y:S01]  /*17b0*/  @!P0 FFMA R0, R0, 1.84467440737095516160e+19, RZ ;  /* 0x5f80000000008823 */ /* 0x000fe200000000ff */
[----:B------:R-:W-:Y:S02]  /*17c0*/  @!P0 IMAD.MOV.U32 R5, RZ, RZ, -0x40 ;  /* 0xffffffc0ff058424 */ /* 0x000fe400078e00ff */
[----:B------:R-:W-:-:S03]  /*17d0*/  @!P1 FFMA R3, R3, 1.84467440737095516160e+19, RZ ;  /* 0x5f80000003039823 */ /* 0x000fc600000000ff */
[----:B------:R-:W-:-:S07]  /*17e0*/  @!P1 IADD3 R5, PT, PT, R5, 0x40, RZ ;  /* 0x0000004005059810 */ /* 0x000fce0007ffe0ff */
.L_x_21:
[----:B------:R-:W-:Y:S01]  /*17f0*/  LEA R8, R12, 0xc0800000, 0x17 ;  /* 0xc08000000c087811 */ /* 0x000fe200078eb8ff */
[----:B------:R-:W-:Y:S04]  /*1800*/  BSSY.RECONVERGENT B2, `(.L_x_26) ;  /* 0x0000036000027945 */ /* 0x000fe80003800200 */
[----:B------:R-:W-:Y:S02]  /*1810*/  IMAD.IADD R8, R3, 0x1, -R8 ;  /* 0x0000000103087824 */ /* 0x000fe400078e0a08 */
[----:B------:R-:W-:Y:S02]  /*1820*/  VIADD R3, R10, 0xffffff81 ;  /* 0xffffff810a037836 */ /* 0x000fe40000000000 */
[----:B------:R0:W1:Y:S01]  /*1830*/  MUFU.RCP R7, R8 ;  /* 0x0000000800077308 */ /* 0x0000620000001000 */
[----:B------:R-:W-:Y:S01]  /*1840*/  FADD.FTZ R9, -R8, -RZ ;  /* 0x800000ff08097221 */ /* 0x000fe20000010100 */
[C---:B------:R-:W-:Y:S01]  /*1850*/  IMAD R0, R3.reuse, -0x800000, R0 ;  /* 0xff80000003007824 */ /* 0x040fe200078e0200 */
[----:B0-----:R-:W-:-:S05]  /*1860*/  IADD3 R8, PT, PT, R3, 0x7f, -R12 ;  /* 0x0000007f03087810 */ /* 0x001fca0007ffe80c */
[----:B------:R-:W-:Y:S02]  /*1870*/  IMAD.IADD R8, R8, 0x1, R5 ;  /* 0x0000000108087824 */ /* 0x000fe400078e0205 */
[----:B-1----:R-:W-:-:S04]  /*1880*/  FFMA R10, R7, R9, 1 ;  /* 0x3f800000070a7423 */ /* 0x002fc80000000009 */
[----:B------:R-:W-:-:S04]  /*1890*/  FFMA R14, R7, R10, R7 ;  /* 0x0000000a070e7223 */ /* 0x000fc80000000007 */
[----:B------:R-:W-:-:S04]  /*18a0*/  FFMA R7, R0, R14, RZ ;  /* 0x0000000e00077223 */ /* 0x000fc800000000ff */
[----:B------:R-:W-:-:S04]  /*18b0*/  FFMA R10, R9, R7, R0 ;  /* 0x00000007090a7223 */ /* 0x000fc80000000000 */
[----:B------:R-:W-:-:S04]  /*18c0*/  FFMA R7, R14, R10, R7 ;  /* 0x0000000a0e077223 */ /* 0x000fc80000000007 */
[----:B------:R-:W-:-:S04]  /*18d0*/  FFMA R10, R9, R7, R0 ;  /* 0x00000007090a7223 */ /* 0x000fc80000000000 */
[----:B------:R-:W-:-:S05]  /*18e0*/  FFMA R0, R14, R10, R7 ;  /* 0x0000000a0e007223 */ /* 0x000fca0000000007 */
[----:B------:R-:W-:-:S04]  /*18f0*/  SHF.R.U32.HI R3, RZ, 0x17, R0 ;  /* 0x00000017ff037819 */ /* 0x000fc80000011600 */
[----:B------:R-:W-:-:S04]  /*1900*/  LOP3.LUT R3, R3, 0xff, RZ, 0xc0, !PT ;  /* 0x000000ff03037812 */ /* 0x000fc800078ec0ff */
[----:B------:R-:W-:-:S05]  /*1910*/  IADD3 R9, PT, PT, R3, R8, RZ ;  /* 0x0000000803097210 */ /* 0x000fca0007ffe0ff */
[----:B------:R-:W-:-:S05]  /*1920*/  VIADD R3, R9, 0xffffffff ;  /* 0xffffffff09037836 */ /* 0x000fca0000000000 */
[----:B------:R-:W-:-:S13]  /*1930*/  ISETP.GE.U32.AND P0, PT, R3, 0xfe, PT ;  /* 0x000000fe0300780c */ /* 0x000fda0003f06070 */
[----:B------:R-:W-:Y:S05]  /*1940*/  @!P0 BRA `(.L_x_27) ;  /* 0x0000000000808947 */ /* 0x000fea0003800000 */
[----:B------:R-:W-:-:S13]  /*1950*/  ISETP.GT.AND P0, PT, R9, 0xfe, PT ;  /* 0x000000fe0900780c */ /* 0x000fda0003f04270 */
[----:B------:R-:W-:Y:S05]  /*1960*/  @P0 BRA `(.L_x_28) ;  /* 0x00000000006c0947 */ /* 0x000fea0003800000 */
[----:B------:R-:W-:-:S13]  /*1970*/  ISETP.GE.AND P0, PT, R9, 0x1, PT ;  /* 0x000000010900780c */ /* 0x000fda0003f06270 */
[----:B------:R-:W-:Y:S05]  /*1980*/  @P0 BRA `(.L_x_29) ;  /* 0x0000000000740947 */ /* 0x000fea0003800000 */
[----:B------:R-:W-:Y:S02]  /*1990*/  ISETP.GE.AND P0, PT, R9, -0x18, PT ;  /* 0xffffffe80900780c */ /* 0x000fe40003f06270 */
[----:B------:R-:W-:-:S11]  /*19a0*/  LOP3.LUT R0, R0, 0x80000000, RZ, 0xc0, !PT ;  /* 0x8000000000007812 */ /* 0x000fd600078ec0ff */
[----:B------:R-:W-:Y:S05]  /*19b0*/  @!P0 BRA `(.L_x_29) ;  /* 0x0000000000688947 */ /* 0x000fea0003800000 */
[CCC-:B------:R-:W-:Y:S01]  /*19c0*/  FFMA.RZ R3, R14.reuse, R10.reuse, R7.reuse ;  /* 0x0000000a0e037223 */ /* 0x1c0fe2000000c007 */
[CCC-:B------:R-:W-:Y:S01]  /*19d0*/  FFMA.RM R8, R14.reuse, R10.reuse, R7.reuse ;  /* 0x0000000a0e087223 */ /* 0x1c0fe20000004007 */
[C---:B------:R-:W-:Y:S02]  /*19e0*/  ISETP.NE.AND P3, PT, R9.reuse, RZ, PT ;  /* 0x000000ff0900720c */ /* 0x040fe40003f65270 */
[----:B------:R-:W-:Y:S02]  /*19f0*/  ISETP.NE.AND P1, PT, R9, RZ, PT ;  /* 0x000000ff0900720c */ /* 0x000fe40003f25270 */
[----:B------:R-:W-:Y:S01]  /*1a00*/  LOP3.LUT R5, R3, 0x7fffff, RZ, 0xc0, !PT ;  /* 0x007fffff03057812 */ /* 0x000fe200078ec0ff */
[----:B------:R-:W-:Y:S01]  /*1a10*/  FFMA.RP R3, R14, R10, R7 ;  /* 0x0000000a0e037223 */ /* 0x000fe20000008007 */
[----:B------:R-:W-:Y:S02]  /*1a20*/  VIADD R10, R9, 0x20 ;  /* 0x00000020090a7836 */ /* 0x000fe40000000000 */
[----:B------:R-:W-:Y:S01]  /*1a30*/  LOP3.LUT R5, R5, 0x800000, RZ, 0xfc, !PT ;  /* 0x0080000005057812 */ /* 0x000fe200078efcff */
[----:B------:R-:W-:Y:S01]  /*1a40*/  IMAD.MOV R7, RZ, RZ, -R9 ;  /* 0x000000ffff077224 */ /* 0x000fe200078e0a09 */
[----:B------:R-:W-:-:S02]  /*1a50*/  FSETP.NEU.FTZ.AND P0, PT, R3, R8, PT ;  /* 0x000000080300720b */ /* 0x000fc40003f1d000 */
[----:B------:R-:W-:Y:S02]  /*1a60*/  SHF.L.U32 R10, R5, R10, RZ ;  /* 0x0000000a050a7219 */ /* 0x000fe400000006ff */
[----:B------:R-:W-:Y:S02]  /*1a70*/  SEL R8, R7, RZ, P3 ;  /* 0x000000ff07087207 */ /* 0x000fe40001800000 */
[----:B------:R-:W-:Y:S02]  /*1a80*/  ISETP.NE.AND P1, PT, R10, RZ, P1 ;  /* 0x000000ff0a00720c */ /* 0x000fe40000f25270 */
[----:B------:R-:W-:Y:S02]  /*1a90*/  SHF.R.U32.HI R8, RZ, R8, R5 ;  /* 0x00000008ff087219 */ /* 0x000fe40000011605 */
[----:B------:R-:W-:Y:S02]  /*1aa0*/  PLOP3.LUT P0, PT, P0, P1, PT, 0xf8, 0x8f ;  /* 0x00000000008f781c */ /* 0x000fe40000703f70 */
[----:B------:R-:W-:-:S02]  /*1ab0*/  SHF.R.U32.HI R10, RZ, 0x1, R8 ;  /* 0x00000001ff0a7819 */ /* 0x000fc40000011608 */
[----:B------:R-:W-:-:S04]  /*1ac0*/  SEL R3, RZ, 0x1, !P0 ;  /* 0x00000001ff037807 */ /* 0x000fc80004000000 */
[----:B------:R-:W-:-:S04]  /*1ad0*/  LOP3.LUT R3, R3, 0x1, R10, 0xf8, !PT ;  /* 0x0000000103037812 */ /* 0x000fc800078ef80a */
[----:B------:R-:W-:-:S04]  /*1ae0*/  LOP3.LUT R3, R3, R8, RZ, 0xc0, !PT ;  /* 0x0000000803037212 */ /* 0x000fc800078ec0ff */
[----:B------:R-:W-:-:S04]  /*1af0*/  IADD3 R3, PT, PT, R10, R3, RZ ;  /* 0x000000030a037210 */ /* 0x000fc80007ffe0ff */
[----:B------:R-:W-:Y:S01]  /*1b00*/  LOP3.LUT R0, R3, R0, RZ, 0xfc, !PT ;  /* 0x0000000003007212 */ /* 0x000fe200078efcff */
[----:B------:R-:W-:Y:S06]  /*1b10*/  BRA `(.L_x_29) ;  /* 0x0000000000107947 */ /* 0x000fec0003800000 */
.L_x_28:
[----:B------:R-:W-:-:S04]  /*1b20*/  LOP3.LUT R0, R0, 0x80000000, RZ, 0xc0, !PT ;  /* 0x8000000000007812 */ /* 0x000fc800078ec0ff */
[----:B------:R-:W-:Y:S01]  /*1b30*/  LOP3.LUT R0, R0, 0x7f800000, RZ, 0xfc, !PT ;  /* 0x7f80000000007812 */ /* 0x000fe200078efcff */
[----:B------:R-:W-:Y:S06]  /*1b40*/  BRA `(.L_x_29) ;  /* 0x0000000000047947 */ /* 0x000fec0003800000 */
.L_x_27:
[----:B------:R-:W-:-:S07]  /*1b50*/  IMAD R0, R8, 0x800000, R0 ;  /* 0x0080000008007824 */ /* 0x000fce00078e0200 */
.L_x_29:
[----:B------:R-:W-:Y:S05]  /*1b60*/  BSYNC.RECONVERGENT B2 ;  /* 0x0000000000027941 */ /* 0x000fea0003800200 */
.L_x_26:
[----:B------:R-:W-:Y:S05]  /*1b70*/  BRA `(.L_x_30) ;  /* 0x0000000000207947 */ /* 0x000fea0003800000 */
.L_x_25:
[----:B------:R-:W-:-:S04]  /*1b80*/  LOP3.LUT R0, R3, 0x80000000, R0, 0x48, !PT ;  /* 0x8000000003007812 */ /* 0x000fc800078e4800 */
[----:B------:R-:W-:Y:S01]  /*1b90*/  LOP3.LUT R0, R0, 0x7f800000, RZ, 0xfc, !PT ;  /* 0x7f80000000007812 */ /* 0x000fe200078efcff */
[----:B------:R-:W-:Y:S06]  /*1ba0*/  BRA `(.L_x_30) ;  /* 0x0000000000147947 */ /* 0x000fec0003800000 */
.L_x_24:
[----:B------:R-:W-:Y:S01]  /*1bb0*/  LOP3.LUT R0, R3, 0x80000000, R0, 0x48, !PT ;  /* 0x8000000003007812 */ /* 0x000fe200078e4800 */
[----:B------:R-:W-:Y:S06]  /*1bc0*/  BRA `(.L_x_30) ;  /* 0x00000000000c7947 */ /* 0x000fec0003800000 */
.L_x_23:
[----:B------:R-:W0:Y:S01]  /*1bd0*/  MUFU.RSQ R0, -QNAN ;  /* 0xffc0000000007908 */ /* 0x000e220000001400 */
[----:B------:R-:W-:Y:S05]  /*1be0*/  BRA `(.L_x_30) ;  /* 0x0000000000047947 */ /* 0x000fea0003800000 */
.L_x_22:
[----:B------:R-:W-:-:S07]  /*1bf0*/  FADD.FTZ R0, R0, R3 ;  /* 0x0000000300007221 */ /* 0x000fce0000010000 */
.L_x_30:
[----:B------:R-:W-:Y:S05]  /*1c00*/  BSYNC.RECONVERGENT B1 ;  /* 0x0000000000017941 */ /* 0x000fea0003800200 */
.L_x_20:
[----:B------:R-:W-:-:S04]  /*1c10*/  IMAD.MOV.U32 R7, RZ, RZ, 0x0 ;  /* 0x00000000ff077424 */ /* 0x000fc800078e00ff */
[----:B0-----:R-:W-:Y:S05]  /*1c20*/  RET.REL.NODEC R6 `(_Z37softmax_cross_entropy_backward_kernelPfPiS_S_ii) ;  /* 0xffffffe006f47950 */ /* 0x001fea0003c3ffff */
.L_x_31:
[----:B------:R-:W-:-:S00]  /*1c30*/  BRA `(.L_x_31) ;  /* 0xfffffffc00fc7947 */ /* 0x000fc0000383ffff */
[----:B------:R-:W-:-:S00]  /*1c40*/  NOP ;  /* 0x0000000000007918 */ /* 0x000fc00000000000 */
        /* <DEDUP_REMOVED lines=11> */
.L_x_36:


//--------------------- .text._Z20bias_backward_kernelPfS_ii --------------------------
	.section	.text._Z20bias_backward_kernelPfS_ii,"ax",@progbits
	.align	128
        .global         _Z20bias_backward_kernelPfS_ii
        .type           _Z20bias_backward_kernelPfS_ii,@function
        .size           _Z20bias_backward_kernelPfS_ii,(.L_x_38 - _Z20bias_backward_kernelPfS_ii)
        .other          _Z20bias_backward_kernelPfS_ii,@"STO_CUDA_ENTRY STV_DEFAULT"
_Z20bias_backward_kernelPfS_ii:
.text._Z20bias_backward_kernelPfS_ii:
[----:B------:R-:W-:Y:S01]  /*0000*/  LDC R1, c[0x0][0x37c] ;  /* 0x0000df00ff017b82 */ /* 0x000fe20000000800 */
[----:B------:R-:W0:Y:S07]  /*0010*/  S2R R0, SR_TID.X ;  /* 0x0000000000007919 */ /* 0x000e2e0000002100 */
[----:B------:R-:W0:Y:S08]  /*0020*/  S2UR UR4, SR_CTAID.X ;  /* 0x00000000000479c3 */ /* 0x000e300000002500 */
[----:B------:R-:W0:Y:S08]  /*0030*/  LDC R9, c[0x0][0x360] ;  /* 0x0000d800ff097b82 */ /* 0x000e300000000800 */
[----:B------:R-:W1:Y:S01]  /*0040*/  LDC.64 R2, c[0x0][0x390] ;  /* 0x0000e400ff027b82 */ /* 0x000e620000000a00 */
[----:B0-----:R-:W-:-:S02]  /*0050*/  IMAD R9, R9, UR4, R0 ;  /* 0x0000000409097c24 */ /* 0x001fc4000f8e0200 */
[----:B-1----:R-:W-:-:S05]  /*0060*/  IMAD R2, R3, R2, RZ ;  /* 0x0000000203027224 */ /* 0x002fca00078e02ff */
[----:B------:R-:W-:-:S13]  /*0070*/  ISETP.GE.AND P0, PT, R9, R2, PT ;  /* 0x000000020900720c */ /* 0x000fda0003f06270 */
[----:B------:R-:W-:Y:S05]  /*0080*/  @P0 EXIT ;  /* 0x000000000000094d */ /* 0x000fea0003800000 */
[----:B------:R-:W0:Y:S01]  /*0090*/  LDC.64 R4, c[0x0][0x380] ;  /* 0x0000e000ff047b82 */ /* 0x000e220000000a00 */
[----:B------:R-:W1:Y:S01]  /*00a0*/  LDCU.64 UR4, c[0x0][0x358] ;  /* 0x00006b00ff0477ac */ /* 0x000e620008000a00 */
[----:B0-----:R-:W-:-:S05]  /*00b0*/  IMAD.WIDE R4, R9, 0x4, R4 ;  /* 0x0000000409047825 */ /* 0x001fca00078e0204 */
[----:B-1----:R0:W2:Y:S01]  /*00c0*/  LDG.E R11, desc[UR4][R4.64] ;  /* 0x00000004040b7981 */ /* 0x0020a2000c1e1900 */
[----:B------:R-:W-:Y:S02]  /*00d0*/  IABS R13, R3 ;  /* 0x00000003000d7213 */ /* 0x000fe40000000000 */
[----:B------:R-:W-:Y:S02]  /*00e0*/  ISETP.GE.AND P2, PT, R9, RZ, PT ;  /* 0x000000ff0900720c */ /* 0x000fe40003f46270 */
[----:B------:R-:W1:Y:S01]  /*00f0*/  I2F.RP R0, R13 ;  /* 0x0000000d00007306 */ /* 0x000e620000209400 */
[----:B0-----:R-:W0:Y:S07]  /*0100*/  LDC.64 R4, c[0x0][0x388] ;  /* 0x0000e200ff047b82 */ /* 0x001e2e0000000a00 */
[----:B-1----:R-:W1:Y:S02]  /*0110*/  MUFU.RCP R0, R0 ;  /* 0x0000000000007308 */ /* 0x002e640000001000 */
[----:B-1----:R-:W-:-:S06]  /*0120*/  IADD3 R6, PT, PT, R0, 0xffffffe, RZ ;  /* 0x0ffffffe00067810 */ /* 0x002fcc0007ffe0ff */
[----:B------:R1:W3:Y:S02]  /*0130*/  F2I.FTZ.U32.TRUNC.NTZ R7, R6 ;  /* 0x0000000600077305 */ /* 0x0002e4000021f000 */
[----:B-1----:R-:W-:Y:S01]  /*0140*/  IMAD.MOV.U32 R6, RZ, RZ, RZ ;  /* 0x000000ffff067224 */ /* 0x002fe200078e00ff */
[----:B---3--:R-:W-:-:S05]  /*0150*/  IADD3 R2, PT, PT, RZ, -R7, RZ ;  /* 0x80000007ff027210 */ /* 0x008fca0007ffe0ff */
[----:B------:R-:W-:Y:S01]  /*0160*/  IMAD R15, R2, R13, RZ ;  /* 0x0000000d020f7224 */ /* 0x000fe200078e02ff */
[----:B------:R-:W-:-:S03]  /*0170*/  IABS R2, R9 ;  /* 0x0000000900027213 */ /* 0x000fc60000000000 */
[----:B------:R-:W-:-:S06]  /*0180*/  IMAD.HI.U32 R7, R7, R15, R6 ;  /* 0x0000000f07077227 */ /* 0x000fcc00078e0006 */
[----:B------:R-:W-:-:S05]  /*0190*/  IMAD.HI.U32 R7, R7, R2, RZ ;  /* 0x0000000207077227 */ /* 0x000fca00078e00ff */
[----:B------:R-:W-:-:S05]  /*01a0*/  IADD3 R7, PT, PT, -R7, RZ, RZ ;  /* 0x000000ff07077210 */ /* 0x000fca0007ffe1ff */
[----:B------:R-:W-:-:S05]  /*01b0*/  IMAD R0, R13, R7, R2 ;  /* 0x000000070d007224 */ /* 0x000fca00078e0202 */
[----:B------:R-:W-:-:S13]  /*01c0*/  ISETP.GT.U32.AND P0, PT, R13, R0, PT ;  /* 0x000000000d00720c */ /* 0x000fda0003f04070 */
[----:B------:R-:W-:Y:S01]  /*01d0*/  @!P0 IMAD.IADD R0, R0, 0x1, -R13 ;  /* 0x0000000100008824 */ /* 0x000fe200078e0a0d */
[----:B------:R-:W-:-:S04]  /*01e0*/  ISETP.NE.AND P0, PT, R3, RZ, PT ;  /* 0x000000ff0300720c */ /* 0x000fc80003f05270 */
[----:B------:R-:W-:-:S13]  /*01f0*/  ISETP.GT.U32.AND P1, PT, R13, R0, PT ;  /* 0x000000000d00720c */ /* 0x000fda0003f24070 */
[----:B------:R-:W-:-:S05]  /*0200*/  @!P1 IADD3 R0, PT, PT, R0, -R13, RZ ;  /* 0x8000000d00009210 */ /* 0x000fca0007ffe0ff */
[----:B------:R-:W-:Y:S01]  /*0210*/  @!P2 IMAD.MOV R0, RZ, RZ, -R0 ;  /* 0x000000ffff00a224 */ /* 0x000fe200078e0a00 */
[----:B------:R-:W-:-:S05]  /*0220*/  @!P0 LOP3.LUT R0, RZ, R3, RZ, 0x33, !PT ;  /* 0x00000003ff008212 */ /* 0x000fca00078e33ff */
[----:B0-----:R-:W-:-:S05]  /*0230*/  IMAD.WIDE R2, R0, 0x4, R4 ;  /* 0x0000000400027825 */ /* 0x001fca00078e0204 */
[----:B--2---:R-:W-:Y:S01]  /*0240*/  REDG.E.ADD.F32.FTZ.RN.STRONG.GPU desc[UR4][R2.64], R11 ;  /* 0x0000000b020079a6 */ /* 0x004fe2000c12f304 */
[----:B------:R-:W-:Y:S05]  /*0250*/  EXIT ;  /* 0x000000000000794d */ /* 0x000fea0003800000 */
.L_x_32:
        /* <DEDUP_REMOVED lines=10> */
.L_x_38:


//--------------------- .text._Z20relu_backward_kernelPfS_i --------------------------
	.section	.text._Z20relu_backward_kernelPfS_i,"ax",@progbits
	.align	128
        .global         _Z20relu_backward_kernelPfS_i
        .type           _Z20relu_backward_kernelPfS_i,@function
        .size           _Z20relu_backward_kernelPfS_i,(.L_x_39 - _Z20relu_backward_kernelPfS_i)
        .other          _Z20relu_backward_kernelPfS_i,@"STO_CUDA_ENTRY STV_DEFAULT"
_Z20relu_backward_kernelPfS_i:
.text._Z20relu_backward_kernelPfS_i:
[----:B------:R-:W-:Y:S01]  /*0000*/  LDC R1, c[0x0][0x37c] ;  /* 0x0000df00ff017b82 */ /* 0x000fe20000000800 */
[----:B------:R-:W0:Y:S07]  /*0010*/  S2R R0, SR_TID.X ;  /* 0x0000000000007919 */ /* 0x000e2e0000002100 */
[----:B------:R-:W0:Y:S01]  /*0020*/  S2UR UR4, SR_CTAID.X ;  /* 0x00000000000479c3 */ /* 0x000e220000002500 */
[----:B------:R-:W1:Y:S07]  /*0030*/  LDCU UR5, c[0x0][0x390] ;  /* 0x00007200ff0577ac */ /* 0x000e6e0008000800 */
[----:B------:R-:W0:Y:S02]  /*0040*/  LDC R7, c[0x0][0x360] ;  /* 0x0000d800ff077b82 */ /* 0x000e240000000800 */
[----:B0-----:R-:W-:-:S05]  /*0050*/  IMAD R7, R7, UR4, R0 ;  /* 0x0000000407077c24 */ /* 0x001fca000f8e0200 */
[----:B-1----:R-:W-:-:S13]  /*0060*/  ISETP.GE.AND P0, PT, R7, UR5, PT ;  /* 0x0000000507007c0c */ /* 0x002fda000bf06270 */
[----:B------:R-:W-:Y:S05]  /*0070*/  @P0 EXIT ;  /* 0x000000000000094d */ /* 0x000fea0003800000 */
[----:B------:R-:W0:Y:S01]  /*0080*/  LDC.64 R2, c[0x0][0x388] ;  /* 0x0000e200ff027b82 */ /* 0x000e220000000a00 */
[----:B------:R-:W1:Y:S07]  /*0090*/  LDCU.64 UR4, c[0x0][0x358] ;  /* 0x00006b00ff0477ac */ /* 0x000e6e0008000a00 */
[----:B------:R-:W2:Y:S01]  /*00a0*/  LDC.64 R4, c[0x0][0x380] ;  /* 0x0000e000ff047b82 */ /* 0x000ea20000000a00 */
[----:B0-----:R-:W-:-:S06]  /*00b0*/  IMAD.WIDE R2, R7, 0x4, R2 ;  /* 0x0000000407027825 */ /* 0x001fcc00078e0202 */
[----:B-1----:R-:W3:Y:S01]  /*00c0*/  LDG.E R2, desc[UR4][R2.64] ;  /* 0x0000000402027981 */ /* 0x002ee2000c1e1900 */
[----:B--2---:R-:W-:-:S05]  /*00d0*/  IMAD.WIDE R4, R7, 0x4, R4 ;  /* 0x0000000407047825 */ /* 0x004fca00078e0204 */
[----:B------:R-:W2:Y:S01]  /*00e0*/  LDG.E R7, desc[UR4][R4.64] ;  /* 0x0000000404077981 */ /* 0x000ea2000c1e1900 */
[----:B---3--:R-:W-:-:S05]  /*00f0*/  FSET.BF.GT.AND R0, R2, RZ, PT ;  /* 0x000000ff0200720a */ /* 0x008fca0003804000 */
[----:B--2---:R-:W-:-:S05]  /*0100*/  FMUL R7, R0, R7 ;  /* 0x0000000700077220 */ /* 0x004fca0000400000 */
[----:B------:R-:W-:Y:S01]  /*0110*/  STG.E desc[UR4][R4.64], R7 ;  /* 0x0000000704007986 */ /* 0x000fe2000c101904 */
[----:B------:R-:W-:Y:S05]  /*0120*/  EXIT ;  /* 0x000000000000794d */ /* 0x000fea0003800000 */
.L_x_33:
        /* <DEDUP_REMOVED lines=13> */
.L_x_39:


//--------------------- .text._Z11relu_kernelPfi  --------------------------
	.section	.text._Z11relu_kernelPfi,"ax",@progbits
	.align	128
        .global         _Z11relu_kernelPfi
        .type           _Z11relu_kernelPfi,@function
        .size           _Z11relu_kernelPfi,(.L_x_40 - _Z11relu_kernelPfi)
        .other          _Z11relu_kernelPfi,@"STO_CUDA_ENTRY STV_DEFAULT"
_Z11relu_kernelPfi:
.text._Z11relu_kernelPfi:
        /* <DEDUP_REMOVED lines=9> */
[----:B------:R-:W1:Y:S01]  /*0090*/  LDCU.64 UR4, c[0x0][0x358] ;  /* 0x00006b00ff0477ac */ /* 0x000e620008000a00 */
[----:B0-----:R-:W-:-:S05]  /*00a0*/  IMAD.WIDE R2, R5, 0x4, R2 ;  /* 0x0000000405027825 */ /* 0x001fca00078e0202 */
[----:B-1----:R-:W2:Y:S02]  /*00b0*/  LDG.E R0, desc[UR4][R2.64] ;  /* 0x0000000402007981 */ /* 0x002ea4000c1e1900 */
[----:B--2---:R-:W-:-:S05]  /*00c0*/  FMNMX R5, RZ, R0, !PT ;  /* 0x00000000ff057209 */ /* 0x004fca0007800000 */
[----:B------:R-:W-:Y:S01]  /*00d0*/  STG.E desc[UR4][R2.64], R5 ;  /* 0x0000000502007986 */ /* 0x000fe2000c101904 */
[----:B------:R-:W-:Y:S05]  /*00e0*/  EXIT ;  /* 0x000000000000794d */ /* 0x000fea0003800000 */
.L_x_34:
        /* <DEDUP_REMOVED lines=9> */
.L_x_40:


//--------------------- .text._Z15bias_add_kernelPfS_ii --------------------------
	.section	.text._Z15bias_add_kernelPfS_ii,"ax",@progbits
	.align	128
        .global         _Z15bias_add_kernelPfS_ii
        .type           _Z15bias_add_kernelPfS_ii,@function
        .size           _Z15bias_add_kernelPfS_ii,(.L_x_41 - _Z15bias_add_kernelPfS_ii)
        .other          _Z15bias_add_kernelPfS_ii,@"STO_CUDA_ENTRY STV_DEFAULT"
_Z15bias_add_kernelPfS_ii:
.text._Z15bias_add_kernelPfS_ii:
        /* <DEDUP_REMOVED lines=9> */
[----:B------:R-:W-:Y:S01]  /*0090*/  IABS R11, R3 ;  /* 0x00000003000b7213 */ /* 0x000fe20000000000 */
[----:B------:R-:W0:Y:S01]  /*00a0*/  LDCU.64 UR4, c[0x0][0x358] ;  /* 0x00006b00ff0477ac */ /* 0x000e220008000a00 */
[----:B------:R-:W-:Y:S02]  /*00b0*/  ISETP.GE.AND P2, PT, R9, RZ, PT ;  /* 0x000000ff0900720c */ /* 0x000fe40003f46270 */
[----:B------:R-:W1:Y:S08]  /*00c0*/  I2F.RP R0, R11 ;  /* 0x0000000b00007306 */ /* 0x000e700000209400 */
[----:B-1----:R-:W1:Y:S02]  /*00d0*/  MUFU.RCP R0, R0 ;  /* 0x0000000000007308 */ /* 0x002e640000001000 */
[----:B-1----:R-:W-:-:S06]  /*00e0*/  IADD3 R4, PT, PT, R0, 0xffffffe, RZ ;  /* 0x0ffffffe00047810 */ /* 0x002fcc0007ffe0ff */
[----:B------:R1:W2:Y:S02]  /*00f0*/  F2I.FTZ.U32.TRUNC.NTZ R5, R4 ;  /* 0x0000000400057305 */ /* 0x0002a4000021f000 */
[----:B-1----:R-:W-:Y:S01]  /*0100*/  IMAD.MOV.U32 R4, RZ, RZ, RZ ;  /* 0x000000ffff047224 */ /* 0x002fe200078e00ff */
[----:B--2---:R-:W-:-:S05]  /*0110*/  IADD3 R2, PT, PT, RZ, -R5, RZ ;  /* 0x80000005ff027210 */ /* 0x004fca0007ffe0ff */
[----:B------:R-:W-:Y:S01]  /*0120*/  IMAD R7, R2, R11, RZ ;  /* 0x0000000b02077224 */ /* 0x000fe200078e02ff */
[----:B------:R-:W-:-:S03]  /*0130*/  IABS R2, R9 ;  /* 0x0000000900027213 */ /* 0x000fc60000000000 */
[----:B------:R-:W-:Y:S02]  /*0140*/  IMAD.HI.U32 R5, R5, R7, R4 ;  /* 0x0000000705057227 */ /* 0x000fe400078e0004 */
[----:B------:R-:W1:Y:S04]  /*0150*/  LDC.64 R6, c[0x0][0x388] ;  /* 0x0000e200ff067b82 */ /* 0x000e680000000a00 */
[----:B------:R-:W-:-:S05]  /*0160*/  IMAD.HI.U32 R5, R5, R2, RZ ;  /* 0x0000000205057227 */ /* 0x000fca00078e00ff */
[----:B------:R-:W-:-:S05]  /*0170*/  IADD3 R5, PT, PT, -R5, RZ, RZ ;  /* 0x000000ff05057210 */ /* 0x000fca0007ffe1ff */
[C---:B------:R-:W-:Y:S02]  /*0180*/  IMAD R0, R11.reuse, R5, R2 ;  /* 0x000000050b007224 */ /* 0x040fe400078e0202 */
[----:B------:R-:W2:Y:S03]  /*0190*/  LDC.64 R4, c[0x0][0x380] ;  /* 0x0000e000ff047b82 */ /* 0x000ea60000000a00 */
[----:B------:R-:W-:-:S13]  /*01a0*/  ISETP.GT.U32.AND P0, PT, R11, R0, PT ;  /* 0x000000000b00720c */ /* 0x000fda0003f04070 */
[----:B------:R-:W-:Y:S01]  /*01b0*/  @!P0 IMAD.IADD R0, R0, 0x1, -R11 ;  /* 0x0000000100008824 */ /* 0x000fe200078e0a0b */
[----:B------:R-:W-:-:S04]  /*01c0*/  ISETP.NE.AND P0, PT, R3, RZ, PT ;  /* 0x000000ff0300720c */ /* 0x000fc80003f05270 */
[----:B------:R-:W-:Y:S01]  /*01d0*/  ISETP.GT.U32.AND P1, PT, R11, R0, PT ;  /* 0x000000000b00720c */ /* 0x000fe20003f24070 */
[----:B--2---:R-:W-:-:S12]  /*01e0*/  IMAD.WIDE R4, R9, 0x4, R4 ;  /* 0x0000000409047825 */ /* 0x004fd800078e0204 */
[----:B------:R-:W-:-:S05]  /*01f0*/  @!P1 IADD3 R0, PT, PT, R0, -R11, RZ ;  /* 0x8000000b00009210 */ /* 0x000fca0007ffe0ff */
[----:B------:R-:W-:Y:S01]  /*0200*/  @!P2 IMAD.MOV R0, RZ, RZ, -R0 ;  /* 0x000000ffff00a224 */ /* 0x000fe200078e0a00 */
[----:B------:R-:W-:-:S05]  /*0210*/  @!P0 LOP3.LUT R0, RZ, R3, RZ, 0x33, !PT ;  /* 0x00000003ff008212 */ /* 0x000fca00078e33ff */
[----:B-1----:R-:W-:Y:S02]  /*0220*/  IMAD.WIDE R2, R0, 0x4, R6 ;  /* 0x0000000400027825 */ /* 0x002fe400078e0206 */
[----:B0-----:R-:W2:Y:S04]  /*0230*/  LDG.E R7, desc[UR4][R4.64] ;  /* 0x0000000404077981 */ /* 0x001ea8000c1e1900 */
[----:B------:R-:W2:Y:S02]  /*0240*/  LDG.E R2, desc[UR4][R2.64] ;  /* 0x0000000402027981 */ /* 0x000ea4000c1e1900 */
[----:B--2---:R-:W-:-:S05]  /*0250*/  FADD R7, R2, R7 ;  /* 0x0000000702077221 */ /* 0x004fca0000000000 */
[----:B------:R-:W-:Y:S01]  /*0260*/  STG.E desc[UR4][R4.64], R7 ;  /* 0x0000000704007986 */ /* 0x000fe2000c101904 */
[----:B------:R-:W-:Y:S05]  /*0270*/  EXIT ;  /* 0x000000000000794d */ /* 0x000fea0003800000 */
.L_x_35:
        /* <DEDUP_REMOVED lines=16> */
.L_x_41:


//--------------------- .nv.shared._Z37softmax_cross_entropy_backward_kernelPfPiS_S_ii --------------------------
	.section	.nv.shared._Z37softmax_cross_entropy_backward_kernelPfPiS_S_ii,"aw",@nobits
	.sectionflags	@""
	.align	16
.nv.shared._Z37softmax_cross_entropy_backward_kernelPfPiS_S_ii:
	.zero		1040


//--------------------- .nv.shared.reserved.0     --------------------------
	.section	.nv.shared.reserved.0,"aw",@nobits
	.weak		__nv_reservedSMEM_offset_0_alias
	.size		__nv_reservedSMEM_offset_0_alias, 0, 64
	.other		__nv_reservedSMEM_offset_0_alias,@"STO_CUDA_RESERVED_SHARED STV_DEFAULT"
__nv_reservedSMEM_offset_0_alias:
	.zero		0
	.zero		64


//--------------------- .nv.shared._Z20bias_backward_kernelPfS_ii --------------------------
	.section	.nv.shared._Z20bias_backward_kernelPfS_ii,"aw",@nobits
	.sectionflags	@""
	.align	16
	.zero		1024


//--------------------- .nv.shared._Z20relu_backward_kernelPfS_i --------------------------
	.section	.nv.shared._Z20relu_backward_kernelPfS_i,"aw",@nobits
	.sectionflags	@""
	.align	16
	.zero		1024


//--------------------- .nv.shared._Z11relu_kernelPfi --------------------------
	.section	.nv.shared._Z11relu_kernelPfi,"aw",@nobits
	.sectionflags	@""
	.align	16
	.zero		1024


//--------------------- .nv.shared._Z15bias_add_kernelPfS_ii --------------------------
	.section	.nv.shared._Z15bias_add_kernelPfS_ii,"aw",@nobits
	.sectionflags	@""
	.align	16
	.zero		1024


//--------------------- .nv.constant0._Z37softmax_cross_entropy_backward_kernelPfPiS_S_ii --------------------------
	.section	.nv.constant0._Z37softmax_cross_entropy_backward_kernelPfPiS_S_ii,"a",@progbits
	.sectionflags	@""
	.align	4
.nv.constant0._Z37softmax_cross_entropy_backward_kernelPfPiS_S_ii:
	.zero		936


//--------------------- .nv.constant0._Z20bias_backward_kernelPfS_ii --------------------------
	.section	.nv.constant0._Z20bias_backward_kernelPfS_ii,"a",@progbits
	.sectionflags	@""
	.align	4
.nv.constant0._Z20bias_backward_kernelPfS_ii:
	.zero		920


//--------------------- .nv.constant0._Z20relu_backward_kernelPfS_i --------------------------
	.section	.nv.constant0._Z20relu_backward_kernelPfS_i,"a",@progbits
	.sectionflags	@""
	.align	4
.nv.constant0._Z20relu_backward_kernelPfS_i:
	.zero		916


//--------------------- .nv.constant0._Z11relu_kernelPfi --------------------------
	.section	.nv.constant0._Z11relu_kernelPfi,"a",@progbits
	.sectionflags	@""
	.align	4
.nv.constant0._Z11relu_kernelPfi:
	.zero		908


//--------------------- .nv.constant0._Z15bias_add_kernelPfS_ii --------------------------
	.section	.nv.constant0._Z15bias_add_kernelPfS_ii,"a",@progbits
	.sectionflags	@""
	.align	4
.nv.constant0._Z15bias_add_kernelPfS_ii:
	.zero		920


//--------------------- SYMBOLS --------------------------

	.type		.nv.reservedSmem.offset0,@object
	.size		.nv.reservedSmem.offset0,0x4
	.type		.nv.reservedSmem.cap,@object
	.size		.nv.reservedSmem.cap,0x4
